//
// Generated by NVIDIA NVVM Compiler
//
// Compiler Build ID: CL-36424714
// Cuda compilation tools, release 13.0, V13.0.88
// Based on NVVM 20.0.0
//

.version 9.0
.target sm_100
.address_size 64

	// .globl	_Z20generate_data_kerneliiiPfS_S_PiP17curandStateXORWOW
.func  (.param .align 16 .b8 func_retval0[16]) __internal_trig_reduction_slowpathd
(
	.param .b64 __internal_trig_reduction_slowpathd_param_0
)
;
.global .align 4 .b8 precalc_xorwow_matrix[102400];
.global .align 4 .b8 precalc_xorwow_offset_matrix[102400];
.global .align 4 .b8 mrg32k3aM1[2304];
.global .align 4 .b8 mrg32k3aM2[2304];
.global .align 4 .b8 mrg32k3aM1SubSeq[2016];
.global .align 4 .b8 mrg32k3aM2SubSeq[2016];
.global .align 4 .b8 mrg32k3aM1Seq[2304];
.global .align 4 .b8 mrg32k3aM2Seq[2304];
.const .align 8 .b8 __cr_lgamma_table[72];
.global .align 8 .b8 __cudart_i2opi_d[144] = {8, 93, 141, 31, 177, 95, 251, 107, 234, 146, 82, 138, 247, 57, 7, 61, 123, 241, 229, 235, 199, 186, 39, 117, 45, 234, 95, 158, 102, 63, 70, 79, 183, 9, 203, 39, 207, 126, 54, 109, 31, 109, 10, 90, 139, 17, 47, 239, 15, 152, 5, 222, 255, 151, 248, 31, 59, 40, 249, 189, 139, 95, 132, 156, 244, 57, 83, 131, 57, 214, 145, 57, 65, 126, 95, 180, 38, 112, 156, 233, 132, 68, 187, 46, 245, 53, 130, 232, 62, 167, 41, 177, 28, 235, 29, 254, 28, 146, 209, 9, 234, 46, 73, 6, 224, 210, 77, 66, 58, 110, 36, 183, 97, 197, 187, 222, 171, 99, 81, 254, 65, 144, 67, 60, 153, 149, 98, 219, 192, 221, 52, 245, 209, 87, 39, 252, 41, 21, 68, 78, 110, 131, 249, 162};
.global .align 16 .b8 __cudart_sin_cos_coeffs[128] = {70, 210, 176, 44, 241, 229, 90, 190, 146, 227, 172, 105, 227, 29, 199, 62, 161, 98, 219, 25, 160, 1, 42, 191, 24, 8, 17, 17, 17, 17, 129, 63, 84, 85, 85, 85, 85, 85, 197, 191, 0, 0, 0, 0, 0, 0, 0, 0, 0, 0, 0, 0, 0, 0, 0, 0, 100, 129, 253, 32, 131, 255, 168, 189, 40, 133, 239, 193, 167, 238, 33, 62, 217, 230, 6, 142, 79, 126, 146, 190, 233, 188, 221, 25, 160, 1, 250, 62, 71, 93, 193, 22, 108, 193, 86, 191, 81, 85, 85, 85, 85, 85, 165, 63, 0, 0, 0, 0, 0, 0, 224, 191, 0, 0, 0, 0, 0, 0, 240, 63};

.visible .entry _Z20generate_data_kerneliiiPfS_S_PiP17curandStateXORWOW(
	.param .u32 _Z20generate_data_kerneliiiPfS_S_PiP17curandStateXORWOW_param_0,
	.param .u32 _Z20generate_data_kerneliiiPfS_S_PiP17curandStateXORWOW_param_1,
	.param .u32 _Z20generate_data_kerneliiiPfS_S_PiP17curandStateXORWOW_param_2,
	.param .u64 .ptr .align 1 _Z20generate_data_kerneliiiPfS_S_PiP17curandStateXORWOW_param_3,
	.param .u64 .ptr .align 1 _Z20generate_data_kerneliiiPfS_S_PiP17curandStateXORWOW_param_4,
	.param .u64 .ptr .align 1 _Z20generate_data_kerneliiiPfS_S_PiP17curandStateXORWOW_param_5,
	.param .u64 .ptr .align 1 _Z20generate_data_kerneliiiPfS_S_PiP17curandStateXORWOW_param_6,
	.param .u64 .ptr .align 1 _Z20generate_data_kerneliiiPfS_S_PiP17curandStateXORWOW_param_7
)
{
	.local .align 8 .b8 	__local_depot0[8];
	.reg .b64 	%SP;
	.reg .b64 	%SPL;
	.reg .pred 	%p<63>;
	.reg .b16 	%rs<9>;
	.reg .b32 	%r<551>;
	.reg .b32 	%f<144>;
	.reg .b64 	%rd<108>;
	.reg .b64 	%fd<148>;

	mov.u64 	%SPL, __local_depot0;
	ld.param.u32 	%r233, [_Z20generate_data_kerneliiiPfS_S_PiP17curandStateXORWOW_param_0];
	ld.param.u32 	%r234, [_Z20generate_data_kerneliiiPfS_S_PiP17curandStateXORWOW_param_1];
	ld.param.u32 	%r235, [_Z20generate_data_kerneliiiPfS_S_PiP17curandStateXORWOW_param_2];
	ld.param.u64 	%rd24, [_Z20generate_data_kerneliiiPfS_S_PiP17curandStateXORWOW_param_4];
	ld.param.u64 	%rd21, [_Z20generate_data_kerneliiiPfS_S_PiP17curandStateXORWOW_param_5];
	ld.param.u64 	%rd22, [_Z20generate_data_kerneliiiPfS_S_PiP17curandStateXORWOW_param_6];
	ld.param.u64 	%rd23, [_Z20generate_data_kerneliiiPfS_S_PiP17curandStateXORWOW_param_7];
	cvta.to.global.u64 	%rd1, %rd24;
	add.u64 	%rd2, %SPL, 0;
	mov.u32 	%r236, %ctaid.x;
	mov.u32 	%r237, %ntid.x;
	mov.u32 	%r238, %tid.x;
	mad.lo.s32 	%r1, %r236, %r237, %r238;
	mul.lo.s32 	%r2, %r235, %r233;
	setp.ge.s32 	%p1, %r1, %r2;
	@%p1 bra 	$L__BB0_85;
	cvta.to.global.u64 	%rd26, %rd23;
	cvt.s64.s32 	%rd3, %r1;
	mul.wide.s32 	%rd27, %r1, 48;
	add.s64 	%rd4, %rd26, %rd27;
	mov.b32 	%r239, 1593684748;
	mov.b32 	%r240, 832094735;
	st.global.v2.u32 	[%rd4], {%r240, %r239};
	mov.b32 	%r241, -123459836;
	mov.b32 	%r242, 1111207954;
	st.global.v2.u32 	[%rd4+8], {%r242, %r241};
	mov.b32 	%r243, 1476011280;
	mov.b32 	%r244, -589760388;
	st.global.v2.u32 	[%rd4+16], {%r244, %r243};
	setp.eq.s32 	%p2, %r1, 0;
	@%p2 bra 	$L__BB0_43;
	mov.b32 	%r437, 0;
	mov.u64 	%rd29, precalc_xorwow_matrix;
	mov.u64 	%rd106, %rd3;
$L__BB0_3:
	and.b64  	%rd6, %rd106, 3;
	setp.eq.s64 	%p3, %rd6, 0;
	@%p3 bra 	$L__BB0_42;
	mul.wide.u32 	%rd28, %r437, 3200;
	add.s64 	%rd7, %rd29, %rd28;
	cvt.u32.u64 	%r4, %rd6;
	mov.b32 	%r438, 0;
$L__BB0_5:
	mov.b32 	%r451, 0;
	mov.u32 	%r452, %r451;
	mov.u32 	%r453, %r451;
	mov.u32 	%r454, %r451;
	mov.u32 	%r455, %r451;
	mov.u32 	%r444, %r451;
$L__BB0_6:
	mul.wide.u32 	%rd30, %r444, 4;
	add.s64 	%rd31, %rd4, %rd30;
	ld.global.u32 	%r12, [%rd31+4];
	shl.b32 	%r13, %r444, 5;
	mov.b32 	%r450, 0;
$L__BB0_7:
	.pragma "nounroll";
	shr.u32 	%r249, %r12, %r450;
	and.b32  	%r250, %r249, 1;
	setp.eq.b32 	%p4, %r250, 1;
	not.pred 	%p5, %p4;
	add.s32 	%r251, %r13, %r450;
	mul.lo.s32 	%r252, %r251, 5;
	mul.wide.u32 	%rd32, %r252, 4;
	add.s64 	%rd8, %rd7, %rd32;
	@%p5 bra 	$L__BB0_9;
	ld.global.u32 	%r253, [%rd8];
	xor.b32  	%r455, %r455, %r253;
	ld.global.u32 	%r254, [%rd8+4];
	xor.b32  	%r454, %r454, %r254;
	ld.global.u32 	%r255, [%rd8+8];
	xor.b32  	%r453, %r453, %r255;
	ld.global.u32 	%r256, [%rd8+12];
	xor.b32  	%r452, %r452, %r256;
	ld.global.u32 	%r257, [%rd8+16];
	xor.b32  	%r451, %r451, %r257;
$L__BB0_9:
	and.b32  	%r259, %r249, 2;
	setp.eq.s32 	%p6, %r259, 0;
	@%p6 bra 	$L__BB0_11;
	ld.global.u32 	%r260, [%rd8+20];
	xor.b32  	%r455, %r455, %r260;
	ld.global.u32 	%r261, [%rd8+24];
	xor.b32  	%r454, %r454, %r261;
	ld.global.u32 	%r262, [%rd8+28];
	xor.b32  	%r453, %r453, %r262;
	ld.global.u32 	%r263, [%rd8+32];
	xor.b32  	%r452, %r452, %r263;
	ld.global.u32 	%r264, [%rd8+36];
	xor.b32  	%r451, %r451, %r264;
$L__BB0_11:
	and.b32  	%r266, %r249, 4;
	setp.eq.s32 	%p7, %r266, 0;
	@%p7 bra 	$L__BB0_13;
	ld.global.u32 	%r267, [%rd8+40];
	xor.b32  	%r455, %r455, %r267;
	ld.global.u32 	%r268, [%rd8+44];
	xor.b32  	%r454, %r454, %r268;
	ld.global.u32 	%r269, [%rd8+48];
	xor.b32  	%r453, %r453, %r269;
	ld.global.u32 	%r270, [%rd8+52];
	xor.b32  	%r452, %r452, %r270;
	ld.global.u32 	%r271, [%rd8+56];
	xor.b32  	%r451, %r451, %r271;
$L__BB0_13:
	and.b32  	%r273, %r249, 8;
	setp.eq.s32 	%p8, %r273, 0;
	@%p8 bra 	$L__BB0_15;
	ld.global.u32 	%r274, [%rd8+60];
	xor.b32  	%r455, %r455, %r274;
	ld.global.u32 	%r275, [%rd8+64];
	xor.b32  	%r454, %r454, %r275;
	ld.global.u32 	%r276, [%rd8+68];
	xor.b32  	%r453, %r453, %r276;
	ld.global.u32 	%r277, [%rd8+72];
	xor.b32  	%r452, %r452, %r277;
	ld.global.u32 	%r278, [%rd8+76];
	xor.b32  	%r451, %r451, %r278;
$L__BB0_15:
	and.b32  	%r280, %r249, 16;
	setp.eq.s32 	%p9, %r280, 0;
	@%p9 bra 	$L__BB0_17;
	ld.global.u32 	%r281, [%rd8+80];
	xor.b32  	%r455, %r455, %r281;
	ld.global.u32 	%r282, [%rd8+84];
	xor.b32  	%r454, %r454, %r282;
	ld.global.u32 	%r283, [%rd8+88];
	xor.b32  	%r453, %r453, %r283;
	ld.global.u32 	%r284, [%rd8+92];
	xor.b32  	%r452, %r452, %r284;
	ld.global.u32 	%r285, [%rd8+96];
	xor.b32  	%r451, %r451, %r285;
$L__BB0_17:
	and.b32  	%r287, %r249, 32;
	setp.eq.s32 	%p10, %r287, 0;
	@%p10 bra 	$L__BB0_19;
	ld.global.u32 	%r288, [%rd8+100];
	xor.b32  	%r455, %r455, %r288;
	ld.global.u32 	%r289, [%rd8+104];
	xor.b32  	%r454, %r454, %r289;
	ld.global.u32 	%r290, [%rd8+108];
	xor.b32  	%r453, %r453, %r290;
	ld.global.u32 	%r291, [%rd8+112];
	xor.b32  	%r452, %r452, %r291;
	ld.global.u32 	%r292, [%rd8+116];
	xor.b32  	%r451, %r451, %r292;
$L__BB0_19:
	and.b32  	%r294, %r249, 64;
	setp.eq.s32 	%p11, %r294, 0;
	@%p11 bra 	$L__BB0_21;
	ld.global.u32 	%r295, [%rd8+120];
	xor.b32  	%r455, %r455, %r295;
	ld.global.u32 	%r296, [%rd8+124];
	xor.b32  	%r454, %r454, %r296;
	ld.global.u32 	%r297, [%rd8+128];
	xor.b32  	%r453, %r453, %r297;
	ld.global.u32 	%r298, [%rd8+132];
	xor.b32  	%r452, %r452, %r298;
	ld.global.u32 	%r299, [%rd8+136];
	xor.b32  	%r451, %r451, %r299;
$L__BB0_21:
	and.b32  	%r301, %r249, 128;
	setp.eq.s32 	%p12, %r301, 0;
	@%p12 bra 	$L__BB0_23;
	ld.global.u32 	%r302, [%rd8+140];
	xor.b32  	%r455, %r455, %r302;
	ld.global.u32 	%r303, [%rd8+144];
	xor.b32  	%r454, %r454, %r303;
	ld.global.u32 	%r304, [%rd8+148];
	xor.b32  	%r453, %r453, %r304;
	ld.global.u32 	%r305, [%rd8+152];
	xor.b32  	%r452, %r452, %r305;
	ld.global.u32 	%r306, [%rd8+156];
	xor.b32  	%r451, %r451, %r306;
$L__BB0_23:
	and.b32  	%r308, %r249, 256;
	setp.eq.s32 	%p13, %r308, 0;
	@%p13 bra 	$L__BB0_25;
	ld.global.u32 	%r309, [%rd8+160];
	xor.b32  	%r455, %r455, %r309;
	ld.global.u32 	%r310, [%rd8+164];
	xor.b32  	%r454, %r454, %r310;
	ld.global.u32 	%r311, [%rd8+168];
	xor.b32  	%r453, %r453, %r311;
	ld.global.u32 	%r312, [%rd8+172];
	xor.b32  	%r452, %r452, %r312;
	ld.global.u32 	%r313, [%rd8+176];
	xor.b32  	%r451, %r451, %r313;
$L__BB0_25:
	and.b32  	%r315, %r249, 512;
	setp.eq.s32 	%p14, %r315, 0;
	@%p14 bra 	$L__BB0_27;
	ld.global.u32 	%r316, [%rd8+180];
	xor.b32  	%r455, %r455, %r316;
	ld.global.u32 	%r317, [%rd8+184];
	xor.b32  	%r454, %r454, %r317;
	ld.global.u32 	%r318, [%rd8+188];
	xor.b32  	%r453, %r453, %r318;
	ld.global.u32 	%r319, [%rd8+192];
	xor.b32  	%r452, %r452, %r319;
	ld.global.u32 	%r320, [%rd8+196];
	xor.b32  	%r451, %r451, %r320;
$L__BB0_27:
	and.b32  	%r322, %r249, 1024;
	setp.eq.s32 	%p15, %r322, 0;
	@%p15 bra 	$L__BB0_29;
	ld.global.u32 	%r323, [%rd8+200];
	xor.b32  	%r455, %r455, %r323;
	ld.global.u32 	%r324, [%rd8+204];
	xor.b32  	%r454, %r454, %r324;
	ld.global.u32 	%r325, [%rd8+208];
	xor.b32  	%r453, %r453, %r325;
	ld.global.u32 	%r326, [%rd8+212];
	xor.b32  	%r452, %r452, %r326;
	ld.global.u32 	%r327, [%rd8+216];
	xor.b32  	%r451, %r451, %r327;
$L__BB0_29:
	and.b32  	%r329, %r249, 2048;
	setp.eq.s32 	%p16, %r329, 0;
	@%p16 bra 	$L__BB0_31;
	ld.global.u32 	%r330, [%rd8+220];
	xor.b32  	%r455, %r455, %r330;
	ld.global.u32 	%r331, [%rd8+224];
	xor.b32  	%r454, %r454, %r331;
	ld.global.u32 	%r332, [%rd8+228];
	xor.b32  	%r453, %r453, %r332;
	ld.global.u32 	%r333, [%rd8+232];
	xor.b32  	%r452, %r452, %r333;
	ld.global.u32 	%r334, [%rd8+236];
	xor.b32  	%r451, %r451, %r334;
$L__BB0_31:
	and.b32  	%r336, %r249, 4096;
	setp.eq.s32 	%p17, %r336, 0;
	@%p17 bra 	$L__BB0_33;
	ld.global.u32 	%r337, [%rd8+240];
	xor.b32  	%r455, %r455, %r337;
	ld.global.u32 	%r338, [%rd8+244];
	xor.b32  	%r454, %r454, %r338;
	ld.global.u32 	%r339, [%rd8+248];
	xor.b32  	%r453, %r453, %r339;
	ld.global.u32 	%r340, [%rd8+252];
	xor.b32  	%r452, %r452, %r340;
	ld.global.u32 	%r341, [%rd8+256];
	xor.b32  	%r451, %r451, %r341;
$L__BB0_33:
	and.b32  	%r343, %r249, 8192;
	setp.eq.s32 	%p18, %r343, 0;
	@%p18 bra 	$L__BB0_35;
	ld.global.u32 	%r344, [%rd8+260];
	xor.b32  	%r455, %r455, %r344;
	ld.global.u32 	%r345, [%rd8+264];
	xor.b32  	%r454, %r454, %r345;
	ld.global.u32 	%r346, [%rd8+268];
	xor.b32  	%r453, %r453, %r346;
	ld.global.u32 	%r347, [%rd8+272];
	xor.b32  	%r452, %r452, %r347;
	ld.global.u32 	%r348, [%rd8+276];
	xor.b32  	%r451, %r451, %r348;
$L__BB0_35:
	and.b32  	%r350, %r249, 16384;
	setp.eq.s32 	%p19, %r350, 0;
	@%p19 bra 	$L__BB0_37;
	ld.global.u32 	%r351, [%rd8+280];
	xor.b32  	%r455, %r455, %r351;
	ld.global.u32 	%r352, [%rd8+284];
	xor.b32  	%r454, %r454, %r352;
	ld.global.u32 	%r353, [%rd8+288];
	xor.b32  	%r453, %r453, %r353;
	ld.global.u32 	%r354, [%rd8+292];
	xor.b32  	%r452, %r452, %r354;
	ld.global.u32 	%r355, [%rd8+296];
	xor.b32  	%r451, %r451, %r355;
$L__BB0_37:
	and.b32  	%r357, %r249, 32768;
	setp.eq.s32 	%p20, %r357, 0;
	@%p20 bra 	$L__BB0_39;
	ld.global.u32 	%r358, [%rd8+300];
	xor.b32  	%r455, %r455, %r358;
	ld.global.u32 	%r359, [%rd8+304];
	xor.b32  	%r454, %r454, %r359;
	ld.global.u32 	%r360, [%rd8+308];
	xor.b32  	%r453, %r453, %r360;
	ld.global.u32 	%r361, [%rd8+312];
	xor.b32  	%r452, %r452, %r361;
	ld.global.u32 	%r362, [%rd8+316];
	xor.b32  	%r451, %r451, %r362;
$L__BB0_39:
	add.s32 	%r450, %r450, 16;
	setp.ne.s32 	%p21, %r450, 32;
	@%p21 bra 	$L__BB0_7;
	mad.lo.s32 	%r363, %r444, -31, %r13;
	add.s32 	%r444, %r363, 1;
	setp.ne.s32 	%p22, %r444, 5;
	@%p22 bra 	$L__BB0_6;
	st.global.u32 	[%rd4+4], %r455;
	st.global.u32 	[%rd4+8], %r454;
	st.global.u32 	[%rd4+12], %r453;
	st.global.u32 	[%rd4+16], %r452;
	st.global.u32 	[%rd4+20], %r451;
	add.s32 	%r438, %r438, 1;
	setp.lt.u32 	%p23, %r438, %r4;
	@%p23 bra 	$L__BB0_5;
$L__BB0_42:
	shr.u64 	%rd9, %rd106, 2;
	add.s32 	%r437, %r437, 1;
	setp.gt.u64 	%p24, %rd106, 3;
	mov.u64 	%rd106, %rd9;
	@%p24 bra 	$L__BB0_3;
$L__BB0_43:
	mov.b32 	%r364, 0;
	st.global.v2.u32 	[%rd4+24], {%r364, %r364};
	st.global.u32 	[%rd4+32], %r364;
	mov.b64 	%rd33, 0;
	st.global.u64 	[%rd4+40], %rd33;
	div.s32 	%r184, %r1, %r233;
	cvta.to.global.u64 	%rd34, %rd22;
	shl.b64 	%rd35, %rd3, 2;
	add.s64 	%rd36, %rd34, %rd35;
	st.global.u32 	[%rd36], %r184;
	setp.lt.s32 	%p25, %r234, 1;
	@%p25 bra 	$L__BB0_85;
	ld.global.v2.u32 	{%r366, %r367}, [%rd4];
	ld.global.u32 	%r368, [%rd4+8];
	ld.global.u32 	%r369, [%rd4+20];
	shr.u32 	%r370, %r367, 2;
	xor.b32  	%r371, %r370, %r367;
	shl.b32 	%r372, %r369, 4;
	shl.b32 	%r373, %r371, 1;
	xor.b32  	%r374, %r372, %r373;
	xor.b32  	%r375, %r374, %r369;
	xor.b32  	%r376, %r375, %r371;
	add.s32 	%r377, %r366, %r376;
	add.s32 	%r378, %r377, 362437;
	cvt.rn.f32.u32 	%f16, %r378;
	fma.rn.f32 	%f17, %f16, 0f2F800000, 0f2F000000;
	shr.u32 	%r379, %r368, 2;
	xor.b32  	%r380, %r379, %r368;
	shl.b32 	%r381, %r376, 4;
	shl.b32 	%r382, %r380, 1;
	xor.b32  	%r383, %r382, %r381;
	xor.b32  	%r384, %r383, %r380;
	xor.b32  	%r385, %r384, %r376;
	add.s32 	%r386, %r366, %r385;
	add.s32 	%r387, %r386, 724874;
	cvt.rn.f32.u32 	%f18, %r387;
	fma.rn.f32 	%f19, %f18, 0f2F800000, 0f2F000000;
	setp.lt.f32 	%p26, %f17, 0f00800000;
	mul.f32 	%f20, %f17, 0f4B000000;
	selp.f32 	%f21, %f20, %f17, %p26;
	selp.f32 	%f22, 0fC1B80000, 0f00000000, %p26;
	mov.b32 	%r388, %f21;
	add.s32 	%r389, %r388, -1059760811;
	and.b32  	%r390, %r389, -8388608;
	sub.s32 	%r391, %r388, %r390;
	mov.b32 	%f23, %r391;
	cvt.rn.f32.s32 	%f24, %r390;
	fma.rn.f32 	%f25, %f24, 0f34000000, %f22;
	add.f32 	%f26, %f23, 0fBF800000;
	fma.rn.f32 	%f27, %f26, 0fBE055027, 0f3E1039F6;
	fma.rn.f32 	%f28, %f27, %f26, 0fBDF8CDCC;
	fma.rn.f32 	%f29, %f28, %f26, 0f3E0F2955;
	fma.rn.f32 	%f30, %f29, %f26, 0fBE2AD8B9;
	fma.rn.f32 	%f31, %f30, %f26, 0f3E4CED0B;
	fma.rn.f32 	%f32, %f31, %f26, 0fBE7FFF22;
	fma.rn.f32 	%f33, %f32, %f26, 0f3EAAAA78;
	fma.rn.f32 	%f34, %f33, %f26, 0fBF000000;
	mul.f32 	%f35, %f26, %f34;
	fma.rn.f32 	%f36, %f35, %f26, %f26;
	fma.rn.f32 	%f37, %f25, 0f3F317218, %f36;
	setp.gt.u32 	%p27, %r388, 2139095039;
	fma.rn.f32 	%f38, %f21, 0f7F800000, 0f7F800000;
	selp.f32 	%f39, %f38, %f37, %p27;
	setp.eq.f32 	%p28, %f21, 0f00000000;
	selp.f32 	%f40, 0fFF800000, %f39, %p28;
	cvt.f64.f32 	%fd20, %f40;
	mul.f64 	%fd21, %fd20, 0dC000000000000000;
	sqrt.rn.f64 	%fd1, %fd21;
	cvt.f64.f32 	%fd22, %f19;
	mul.f64 	%fd2, %fd22, 0d401921FB54442D18;
	mul.f64 	%fd23, %fd2, 0d3FE45F306DC9C883;
	cvt.rni.s32.f64 	%r185, %fd23;
	cvt.rn.f64.s32 	%fd24, %r185;
	fma.rn.f64 	%fd25, %fd24, 0dBFF921FB54442D18, %fd2;
	fma.rn.f64 	%fd26, %fd24, 0dBC91A62633145C00, %fd25;
	fma.rn.f64 	%fd3, %fd24, 0dB97B839A252049C0, %fd26;
	mov.f64 	%fd27, 0d0000000000000000;
	mul.rn.f64 	%fd4, %fd2, %fd27;
	and.b32  	%r186, %r234, 3;
	setp.lt.u32 	%p29, %r234, 4;
	mov.b32 	%r531, 0;
	@%p29 bra 	$L__BB0_63;
	and.b32  	%r531, %r234, 2147483644;
	mov.b32 	%r536, 0;
	mov.u64 	%rd39, __cudart_sin_cos_coeffs;
$L__BB0_46:
	setp.eq.f64 	%p30, %fd2, 0d7FF0000000000000;
	mov.b32 	%r538, 1;
	mov.f64 	%fd141, %fd4;
	@%p30 bra 	$L__BB0_50;
	setp.ltu.f64 	%p31, %fd2, 0d41E0000000000000;
	mov.f64 	%fd141, %fd3;
	mov.u32 	%r537, %r185;
	@%p31 bra 	$L__BB0_49;
	{ // callseq 0, 0
	.param .b64 param0;
	st.param.f64 	[param0], %fd2;
	.param .align 16 .b8 retval0[16];
	call.uni (retval0), 
	__internal_trig_reduction_slowpathd, 
	(
	param0
	);
	ld.param.f64 	%fd141, [retval0];
	ld.param.b32 	%r537, [retval0+8];
	} // callseq 0
$L__BB0_49:
	add.s32 	%r538, %r537, 1;
$L__BB0_50:
	setp.eq.f64 	%p32, %fd2, 0d7FF0000000000000;
	shl.b32 	%r396, %r538, 6;
	cvt.u64.u32 	%rd37, %r396;
	and.b64  	%rd38, %rd37, 64;
	add.s64 	%rd40, %rd39, %rd38;
	mul.rn.f64 	%fd29, %fd141, %fd141;
	and.b32  	%r397, %r538, 1;
	setp.eq.b32 	%p33, %r397, 1;
	selp.f64 	%fd30, 0dBDA8FF8320FD8164, 0d3DE5DB65F9785EBA, %p33;
	ld.global.nc.v2.f64 	{%fd31, %fd32}, [%rd40];
	fma.rn.f64 	%fd33, %fd30, %fd29, %fd31;
	fma.rn.f64 	%fd34, %fd33, %fd29, %fd32;
	ld.global.nc.v2.f64 	{%fd35, %fd36}, [%rd40+16];
	fma.rn.f64 	%fd37, %fd34, %fd29, %fd35;
	fma.rn.f64 	%fd38, %fd37, %fd29, %fd36;
	ld.global.nc.v2.f64 	{%fd39, %fd40}, [%rd40+32];
	fma.rn.f64 	%fd41, %fd38, %fd29, %fd39;
	fma.rn.f64 	%fd42, %fd41, %fd29, %fd40;
	fma.rn.f64 	%fd43, %fd42, %fd141, %fd141;
	fma.rn.f64 	%fd44, %fd42, %fd29, 0d3FF0000000000000;
	selp.f64 	%fd45, %fd44, %fd43, %p33;
	and.b32  	%r398, %r538, 2;
	setp.eq.s32 	%p34, %r398, 0;
	mov.f64 	%fd46, 0d0000000000000000;
	sub.f64 	%fd47, %fd46, %fd45;
	selp.f64 	%fd48, %fd45, %fd47, %p34;
	mul.f64 	%fd49, %fd1, %fd48;
	cvt.rn.f32.f64 	%f41, %fd49;
	mul.wide.u32 	%rd41, %r536, 4;
	add.s64 	%rd13, %rd2, %rd41;
	st.local.f32 	[%rd13], %f41;
	mov.b32 	%r540, 1;
	mov.f64 	%fd143, %fd4;
	@%p32 bra 	$L__BB0_54;
	setp.ltu.f64 	%p35, %fd2, 0d41E0000000000000;
	mov.f64 	%fd143, %fd3;
	mov.u32 	%r539, %r185;
	@%p35 bra 	$L__BB0_53;
	{ // callseq 1, 0
	.param .b64 param0;
	st.param.f64 	[param0], %fd2;
	.param .align 16 .b8 retval0[16];
	call.uni (retval0), 
	__internal_trig_reduction_slowpathd, 
	(
	param0
	);
	ld.param.f64 	%fd143, [retval0];
	ld.param.b32 	%r539, [retval0+8];
	} // callseq 1
$L__BB0_53:
	add.s32 	%r540, %r539, 1;
$L__BB0_54:
	setp.eq.f64 	%p36, %fd2, 0d7FF0000000000000;
	shl.b32 	%r401, %r540, 6;
	cvt.u64.u32 	%rd42, %r401;
	and.b64  	%rd43, %rd42, 64;
	add.s64 	%rd45, %rd39, %rd43;
	mul.rn.f64 	%fd51, %fd143, %fd143;
	and.b32  	%r402, %r540, 1;
	setp.eq.b32 	%p37, %r402, 1;
	selp.f64 	%fd52, 0dBDA8FF8320FD8164, 0d3DE5DB65F9785EBA, %p37;
	ld.global.nc.v2.f64 	{%fd53, %fd54}, [%rd45];
	fma.rn.f64 	%fd55, %fd52, %fd51, %fd53;
	fma.rn.f64 	%fd56, %fd55, %fd51, %fd54;
	ld.global.nc.v2.f64 	{%fd57, %fd58}, [%rd45+16];
	fma.rn.f64 	%fd59, %fd56, %fd51, %fd57;
	fma.rn.f64 	%fd60, %fd59, %fd51, %fd58;
	ld.global.nc.v2.f64 	{%fd61, %fd62}, [%rd45+32];
	fma.rn.f64 	%fd63, %fd60, %fd51, %fd61;
	fma.rn.f64 	%fd64, %fd63, %fd51, %fd62;
	fma.rn.f64 	%fd65, %fd64, %fd143, %fd143;
	fma.rn.f64 	%fd66, %fd64, %fd51, 0d3FF0000000000000;
	selp.f64 	%fd67, %fd66, %fd65, %p37;
	and.b32  	%r403, %r540, 2;
	setp.eq.s32 	%p38, %r403, 0;
	mov.f64 	%fd68, 0d0000000000000000;
	sub.f64 	%fd69, %fd68, %fd67;
	selp.f64 	%fd70, %fd67, %fd69, %p38;
	mul.f64 	%fd71, %fd1, %fd70;
	cvt.rn.f32.f64 	%f42, %fd71;
	st.local.f32 	[%rd13+4], %f42;
	mov.b32 	%r542, 1;
	mov.f64 	%fd145, %fd4;
	@%p36 bra 	$L__BB0_58;
	setp.ltu.f64 	%p39, %fd2, 0d41E0000000000000;
	mov.f64 	%fd145, %fd3;
	mov.u32 	%r541, %r185;
	@%p39 bra 	$L__BB0_57;
	{ // callseq 2, 0
	.param .b64 param0;
	st.param.f64 	[param0], %fd2;
	.param .align 16 .b8 retval0[16];
	call.uni (retval0), 
	__internal_trig_reduction_slowpathd, 
	(
	param0
	);
	ld.param.f64 	%fd145, [retval0];
	ld.param.b32 	%r541, [retval0+8];
	} // callseq 2
$L__BB0_57:
	add.s32 	%r542, %r541, 1;
$L__BB0_58:
	setp.eq.f64 	%p40, %fd2, 0d7FF0000000000000;
	shl.b32 	%r406, %r542, 6;
	cvt.u64.u32 	%rd46, %r406;
	and.b64  	%rd47, %rd46, 64;
	add.s64 	%rd49, %rd39, %rd47;
	mul.rn.f64 	%fd73, %fd145, %fd145;
	and.b32  	%r407, %r542, 1;
	setp.eq.b32 	%p41, %r407, 1;
	selp.f64 	%fd74, 0dBDA8FF8320FD8164, 0d3DE5DB65F9785EBA, %p41;
	ld.global.nc.v2.f64 	{%fd75, %fd76}, [%rd49];
	fma.rn.f64 	%fd77, %fd74, %fd73, %fd75;
	fma.rn.f64 	%fd78, %fd77, %fd73, %fd76;
	ld.global.nc.v2.f64 	{%fd79, %fd80}, [%rd49+16];
	fma.rn.f64 	%fd81, %fd78, %fd73, %fd79;
	fma.rn.f64 	%fd82, %fd81, %fd73, %fd80;
	ld.global.nc.v2.f64 	{%fd83, %fd84}, [%rd49+32];
	fma.rn.f64 	%fd85, %fd82, %fd73, %fd83;
	fma.rn.f64 	%fd86, %fd85, %fd73, %fd84;
	fma.rn.f64 	%fd87, %fd86, %fd145, %fd145;
	fma.rn.f64 	%fd88, %fd86, %fd73, 0d3FF0000000000000;
	selp.f64 	%fd89, %fd88, %fd87, %p41;
	and.b32  	%r408, %r542, 2;
	setp.eq.s32 	%p42, %r408, 0;
	mov.f64 	%fd90, 0d0000000000000000;
	sub.f64 	%fd91, %fd90, %fd89;
	selp.f64 	%fd92, %fd89, %fd91, %p42;
	mul.f64 	%fd93, %fd1, %fd92;
	cvt.rn.f32.f64 	%f43, %fd93;
	st.local.f32 	[%rd13+8], %f43;
	mov.b32 	%r544, 1;
	mov.f64 	%fd147, %fd4;
	@%p40 bra 	$L__BB0_62;
	setp.ltu.f64 	%p43, %fd2, 0d41E0000000000000;
	mov.f64 	%fd147, %fd3;
	mov.u32 	%r543, %r185;
	@%p43 bra 	$L__BB0_61;
	{ // callseq 3, 0
	.param .b64 param0;
	st.param.f64 	[param0], %fd2;
	.param .align 16 .b8 retval0[16];
	call.uni (retval0), 
	__internal_trig_reduction_slowpathd, 
	(
	param0
	);
	ld.param.f64 	%fd147, [retval0];
	ld.param.b32 	%r543, [retval0+8];
	} // callseq 3
$L__BB0_61:
	add.s32 	%r544, %r543, 1;
$L__BB0_62:
	shl.b32 	%r410, %r544, 6;
	cvt.u64.u32 	%rd50, %r410;
	and.b64  	%rd51, %rd50, 64;
	add.s64 	%rd53, %rd39, %rd51;
	mul.rn.f64 	%fd95, %fd147, %fd147;
	and.b32  	%r411, %r544, 1;
	setp.eq.b32 	%p44, %r411, 1;
	selp.f64 	%fd96, 0dBDA8FF8320FD8164, 0d3DE5DB65F9785EBA, %p44;
	ld.global.nc.v2.f64 	{%fd97, %fd98}, [%rd53];
	fma.rn.f64 	%fd99, %fd96, %fd95, %fd97;
	fma.rn.f64 	%fd100, %fd99, %fd95, %fd98;
	ld.global.nc.v2.f64 	{%fd101, %fd102}, [%rd53+16];
	fma.rn.f64 	%fd103, %fd100, %fd95, %fd101;
	fma.rn.f64 	%fd104, %fd103, %fd95, %fd102;
	ld.global.nc.v2.f64 	{%fd105, %fd106}, [%rd53+32];
	fma.rn.f64 	%fd107, %fd104, %fd95, %fd105;
	fma.rn.f64 	%fd108, %fd107, %fd95, %fd106;
	fma.rn.f64 	%fd109, %fd108, %fd147, %fd147;
	fma.rn.f64 	%fd110, %fd108, %fd95, 0d3FF0000000000000;
	selp.f64 	%fd111, %fd110, %fd109, %p44;
	and.b32  	%r412, %r544, 2;
	setp.eq.s32 	%p45, %r412, 0;
	mov.f64 	%fd112, 0d0000000000000000;
	sub.f64 	%fd113, %fd112, %fd111;
	selp.f64 	%fd114, %fd111, %fd113, %p45;
	mul.f64 	%fd115, %fd1, %fd114;
	cvt.rn.f32.f64 	%f44, %fd115;
	st.local.f32 	[%rd13+12], %f44;
	add.s32 	%r536, %r536, 4;
	setp.eq.s32 	%p46, %r536, %r531;
	@%p46 bra 	$L__BB0_63;
	bra.uni 	$L__BB0_46;
$L__BB0_63:
	setp.eq.s32 	%p47, %r186, 0;
	@%p47 bra 	$L__BB0_70;
	mov.b32 	%r533, 0;
	mov.u64 	%rd56, __cudart_sin_cos_coeffs;
$L__BB0_65:
	.pragma "nounroll";
	setp.eq.f64 	%p48, %fd2, 0d7FF0000000000000;
	mov.b32 	%r535, 1;
	mov.f64 	%fd139, %fd4;
	@%p48 bra 	$L__BB0_69;
	setp.ltu.f64 	%p49, %fd2, 0d41E0000000000000;
	mov.f64 	%fd139, %fd3;
	mov.u32 	%r534, %r185;
	@%p49 bra 	$L__BB0_68;
	{ // callseq 4, 0
	.param .b64 param0;
	st.param.f64 	[param0], %fd2;
	.param .align 16 .b8 retval0[16];
	call.uni (retval0), 
	__internal_trig_reduction_slowpathd, 
	(
	param0
	);
	ld.param.f64 	%fd139, [retval0];
	ld.param.b32 	%r534, [retval0+8];
	} // callseq 4
$L__BB0_68:
	add.s32 	%r535, %r534, 1;
$L__BB0_69:
	shl.b32 	%r416, %r535, 6;
	cvt.u64.u32 	%rd54, %r416;
	and.b64  	%rd55, %rd54, 64;
	add.s64 	%rd57, %rd56, %rd55;
	mul.rn.f64 	%fd117, %fd139, %fd139;
	and.b32  	%r417, %r535, 1;
	setp.eq.b32 	%p50, %r417, 1;
	selp.f64 	%fd118, 0dBDA8FF8320FD8164, 0d3DE5DB65F9785EBA, %p50;
	ld.global.nc.v2.f64 	{%fd119, %fd120}, [%rd57];
	fma.rn.f64 	%fd121, %fd118, %fd117, %fd119;
	fma.rn.f64 	%fd122, %fd121, %fd117, %fd120;
	ld.global.nc.v2.f64 	{%fd123, %fd124}, [%rd57+16];
	fma.rn.f64 	%fd125, %fd122, %fd117, %fd123;
	fma.rn.f64 	%fd126, %fd125, %fd117, %fd124;
	ld.global.nc.v2.f64 	{%fd127, %fd128}, [%rd57+32];
	fma.rn.f64 	%fd129, %fd126, %fd117, %fd127;
	fma.rn.f64 	%fd130, %fd129, %fd117, %fd128;
	fma.rn.f64 	%fd131, %fd130, %fd139, %fd139;
	fma.rn.f64 	%fd132, %fd130, %fd117, 0d3FF0000000000000;
	selp.f64 	%fd133, %fd132, %fd131, %p50;
	and.b32  	%r418, %r535, 2;
	setp.eq.s32 	%p51, %r418, 0;
	mov.f64 	%fd134, 0d0000000000000000;
	sub.f64 	%fd135, %fd134, %fd133;
	selp.f64 	%fd136, %fd133, %fd135, %p51;
	mul.f64 	%fd137, %fd1, %fd136;
	cvt.rn.f32.f64 	%f45, %fd137;
	mul.wide.u32 	%rd58, %r531, 4;
	add.s64 	%rd59, %rd2, %rd58;
	st.local.f32 	[%rd59], %f45;
	add.s32 	%r531, %r531, 1;
	add.s32 	%r533, %r533, 1;
	setp.ne.s32 	%p52, %r533, %r186;
	@%p52 bra 	$L__BB0_65;
$L__BB0_70:
	ld.param.u64 	%rd105, [_Z20generate_data_kerneliiiPfS_S_PiP17curandStateXORWOW_param_3];
	shl.b32 	%r197, %r235, 4;
	add.s64 	%rd10, %rd2, 32;
	cvta.to.global.u64 	%rd11, %rd105;
	cvta.to.global.u64 	%rd12, %rd21;
	mov.b32 	%r545, 0;
	mov.b16 	%rs7, 0;
	mul.wide.s32 	%rd18, %r235, 4;
	mov.u16 	%rs8, %rs7;
$L__BB0_71:
	mov.u32 	%r216, %r545;
	add.s32 	%r545, %r216, 1;
	add.s16 	%rs7, %rs7, 1;
	add.s16 	%rs8, %rs8, 1;
	mad.lo.s32 	%r421, %r216, %r235, %r184;
	mul.wide.s32 	%rd60, %r421, 4;
	add.s64 	%rd61, %rd11, %rd60;
	ld.global.f32 	%f143, [%rd61];
	mad.lo.s32 	%r422, %r216, %r216, %r216;
	shr.u32 	%r218, %r422, 1;
	setp.lt.u32 	%p53, %r216, 15;
	mov.b32 	%r549, 0;
	@%p53 bra 	$L__BB0_74;
	and.b32  	%r549, %r545, -16;
	neg.s32 	%r547, %r549;
	mad.lo.s32 	%r546, %r235, %r218, %r184;
	mov.u64 	%rd107, %rd10;
$L__BB0_73:
	.pragma "nounroll";
	mul.wide.s32 	%rd62, %r546, 4;
	add.s64 	%rd63, %rd1, %rd62;
	ld.global.f32 	%f47, [%rd63];
	ld.local.v2.f32 	{%f48, %f49}, [%rd107+-32];
	fma.rn.f32 	%f50, %f47, %f48, %f143;
	add.s64 	%rd65, %rd63, %rd18;
	ld.global.f32 	%f51, [%rd65];
	fma.rn.f32 	%f52, %f51, %f49, %f50;
	add.s64 	%rd66, %rd65, %rd18;
	ld.global.f32 	%f53, [%rd66];
	ld.local.v2.f32 	{%f54, %f55}, [%rd107+-24];
	fma.rn.f32 	%f56, %f53, %f54, %f52;
	add.s64 	%rd67, %rd66, %rd18;
	ld.global.f32 	%f57, [%rd67];
	fma.rn.f32 	%f58, %f57, %f55, %f56;
	add.s64 	%rd68, %rd67, %rd18;
	ld.global.f32 	%f59, [%rd68];
	ld.local.v2.f32 	{%f60, %f61}, [%rd107+-16];
	fma.rn.f32 	%f62, %f59, %f60, %f58;
	add.s64 	%rd69, %rd68, %rd18;
	ld.global.f32 	%f63, [%rd69];
	fma.rn.f32 	%f64, %f63, %f61, %f62;
	add.s64 	%rd70, %rd69, %rd18;
	ld.global.f32 	%f65, [%rd70];
	ld.local.v2.f32 	{%f66, %f67}, [%rd107+-8];
	fma.rn.f32 	%f68, %f65, %f66, %f64;
	add.s64 	%rd71, %rd70, %rd18;
	ld.global.f32 	%f69, [%rd71];
	fma.rn.f32 	%f70, %f69, %f67, %f68;
	add.s64 	%rd72, %rd71, %rd18;
	ld.global.f32 	%f71, [%rd72];
	ld.local.v2.f32 	{%f72, %f73}, [%rd107];
	fma.rn.f32 	%f74, %f71, %f72, %f70;
	add.s64 	%rd73, %rd72, %rd18;
	ld.global.f32 	%f75, [%rd73];
	fma.rn.f32 	%f76, %f75, %f73, %f74;
	add.s64 	%rd74, %rd73, %rd18;
	ld.global.f32 	%f77, [%rd74];
	ld.local.v2.f32 	{%f78, %f79}, [%rd107+8];
	fma.rn.f32 	%f80, %f77, %f78, %f76;
	add.s64 	%rd75, %rd74, %rd18;
	ld.global.f32 	%f81, [%rd75];
	fma.rn.f32 	%f82, %f81, %f79, %f80;
	add.s64 	%rd76, %rd75, %rd18;
	ld.global.f32 	%f83, [%rd76];
	ld.local.v2.f32 	{%f84, %f85}, [%rd107+16];
	fma.rn.f32 	%f86, %f83, %f84, %f82;
	add.s64 	%rd77, %rd76, %rd18;
	ld.global.f32 	%f87, [%rd77];
	fma.rn.f32 	%f88, %f87, %f85, %f86;
	add.s64 	%rd78, %rd77, %rd18;
	ld.global.f32 	%f89, [%rd78];
	ld.local.v2.f32 	{%f90, %f91}, [%rd107+24];
	fma.rn.f32 	%f92, %f89, %f90, %f88;
	add.s64 	%rd79, %rd78, %rd18;
	ld.global.f32 	%f93, [%rd79];
	fma.rn.f32 	%f143, %f93, %f91, %f92;
	add.s32 	%r547, %r547, 16;
	add.s32 	%r546, %r546, %r197;
	add.s64 	%rd107, %rd107, 64;
	setp.ne.s32 	%p54, %r547, 0;
	@%p54 bra 	$L__BB0_73;
$L__BB0_74:
	and.b32  	%r423, %r545, 15;
	setp.eq.s32 	%p55, %r423, 0;
	@%p55 bra 	$L__BB0_84;
	cvt.u32.u16 	%r424, %rs8;
	and.b32  	%r227, %r424, 15;
	add.s32 	%r425, %r227, -1;
	setp.lt.u32 	%p56, %r425, 7;
	@%p56 bra 	$L__BB0_77;
	add.s32 	%r426, %r549, %r218;
	mad.lo.s32 	%r427, %r426, %r235, %r184;
	mul.wide.s32 	%rd80, %r427, 4;
	add.s64 	%rd81, %rd1, %rd80;
	ld.global.f32 	%f95, [%rd81];
	mul.wide.u32 	%rd82, %r549, 4;
	add.s64 	%rd83, %rd2, %rd82;
	ld.local.f32 	%f96, [%rd83];
	fma.rn.f32 	%f97, %f95, %f96, %f143;
	add.s64 	%rd85, %rd81, %rd18;
	ld.global.f32 	%f98, [%rd85];
	ld.local.f32 	%f99, [%rd83+4];
	fma.rn.f32 	%f100, %f98, %f99, %f97;
	add.s64 	%rd86, %rd85, %rd18;
	ld.global.f32 	%f101, [%rd86];
	ld.local.f32 	%f102, [%rd83+8];
	fma.rn.f32 	%f103, %f101, %f102, %f100;
	add.s64 	%rd87, %rd86, %rd18;
	ld.global.f32 	%f104, [%rd87];
	ld.local.f32 	%f105, [%rd83+12];
	fma.rn.f32 	%f106, %f104, %f105, %f103;
	add.s64 	%rd88, %rd87, %rd18;
	ld.global.f32 	%f107, [%rd88];
	ld.local.f32 	%f108, [%rd83+16];
	fma.rn.f32 	%f109, %f107, %f108, %f106;
	add.s64 	%rd89, %rd88, %rd18;
	ld.global.f32 	%f110, [%rd89];
	ld.local.f32 	%f111, [%rd83+20];
	fma.rn.f32 	%f112, %f110, %f111, %f109;
	add.s64 	%rd90, %rd89, %rd18;
	ld.global.f32 	%f113, [%rd90];
	ld.local.f32 	%f114, [%rd83+24];
	fma.rn.f32 	%f115, %f113, %f114, %f112;
	add.s64 	%rd91, %rd90, %rd18;
	ld.global.f32 	%f116, [%rd91];
	ld.local.f32 	%f117, [%rd83+28];
	fma.rn.f32 	%f143, %f116, %f117, %f115;
	add.s32 	%r549, %r549, 8;
$L__BB0_77:
	and.b32  	%r428, %r227, 7;
	setp.eq.s32 	%p57, %r428, 0;
	@%p57 bra 	$L__BB0_84;
	cvt.u32.u16 	%r429, %rs7;
	and.b32  	%r430, %r429, 7;
	and.b32  	%r230, %r429, 3;
	add.s32 	%r431, %r430, -1;
	setp.lt.u32 	%p58, %r431, 3;
	@%p58 bra 	$L__BB0_80;
	add.s32 	%r432, %r549, %r218;
	mad.lo.s32 	%r433, %r432, %r235, %r184;
	mul.wide.s32 	%rd92, %r433, 4;
	add.s64 	%rd93, %rd1, %rd92;
	ld.global.f32 	%f119, [%rd93];
	mul.wide.u32 	%rd94, %r549, 4;
	add.s64 	%rd95, %rd2, %rd94;
	ld.local.f32 	%f120, [%rd95];
	fma.rn.f32 	%f121, %f119, %f120, %f143;
	add.s64 	%rd97, %rd93, %rd18;
	ld.global.f32 	%f122, [%rd97];
	ld.local.f32 	%f123, [%rd95+4];
	fma.rn.f32 	%f124, %f122, %f123, %f121;
	add.s64 	%rd98, %rd97, %rd18;
	ld.global.f32 	%f125, [%rd98];
	ld.local.f32 	%f126, [%rd95+8];
	fma.rn.f32 	%f127, %f125, %f126, %f124;
	add.s64 	%rd99, %rd98, %rd18;
	ld.global.f32 	%f128, [%rd99];
	ld.local.f32 	%f129, [%rd95+12];
	fma.rn.f32 	%f143, %f128, %f129, %f127;
	add.s32 	%r549, %r549, 4;
$L__BB0_80:
	setp.eq.s32 	%p59, %r230, 0;
	@%p59 bra 	$L__BB0_84;
	add.s32 	%r434, %r549, %r218;
	mad.lo.s32 	%r435, %r434, %r235, %r184;
	mul.wide.s32 	%rd100, %r435, 4;
	add.s64 	%rd16, %rd1, %rd100;
	ld.global.f32 	%f130, [%rd16];
	mul.wide.u32 	%rd101, %r549, 4;
	add.s64 	%rd17, %rd2, %rd101;
	ld.local.f32 	%f131, [%rd17];
	fma.rn.f32 	%f143, %f130, %f131, %f143;
	setp.eq.s32 	%p60, %r230, 1;
	@%p60 bra 	$L__BB0_84;
	add.s64 	%rd19, %rd16, %rd18;
	ld.global.f32 	%f132, [%rd19];
	ld.local.f32 	%f133, [%rd17+4];
	fma.rn.f32 	%f143, %f132, %f133, %f143;
	setp.eq.s32 	%p61, %r230, 2;
	@%p61 bra 	$L__BB0_84;
	add.s64 	%rd102, %rd19, %rd18;
	ld.global.f32 	%f134, [%rd102];
	ld.local.f32 	%f135, [%rd17+8];
	fma.rn.f32 	%f143, %f134, %f135, %f143;
$L__BB0_84:
	mad.lo.s32 	%r436, %r2, %r216, %r1;
	mul.wide.s32 	%rd103, %r436, 4;
	add.s64 	%rd104, %rd12, %rd103;
	st.global.f32 	[%rd104], %f143;
	setp.ne.s32 	%p62, %r545, %r234;
	@%p62 bra 	$L__BB0_71;
$L__BB0_85:
	ret;

}
.func  (.param .align 16 .b8 func_retval0[16]) __internal_trig_reduction_slowpathd(
	.param .b64 __internal_trig_reduction_slowpathd_param_0
)
{
	.local .align 8 .b8 	__local_depot1[40];
	.reg .b64 	%SP;
	.reg .b64 	%SPL;
	.reg .pred 	%p<10>;
	.reg .b32 	%r<47>;
	.reg .b64 	%rd<74>;
	.reg .b64 	%fd<5>;

	mov.u64 	%SPL, __local_depot1;
	ld.param.f64 	%fd4, [__internal_trig_reduction_slowpathd_param_0];
	add.u64 	%rd1, %SPL, 0;
	{
	.reg .b32 %temp; 
	mov.b64 	{%temp, %r1}, %fd4;
	}
	shr.u32 	%r2, %r1, 20;
	and.b32  	%r3, %r2, 2047;
	setp.eq.s32 	%p1, %r3, 2047;
	mov.b32 	%r46, 0;
	@%p1 bra 	$L__BB1_9;
	add.s32 	%r20, %r3, -1024;
	mov.b64 	%rd20, %fd4;
	shl.b64 	%rd2, %rd20, 11;
	shr.u32 	%r4, %r20, 6;
	sub.s32 	%r45, 15, %r4;
	sub.s32 	%r21, 19, %r4;
	setp.lt.u32 	%p2, %r20, 128;
	selp.b32 	%r6, 18, %r21, %p2;
	setp.ge.s32 	%p3, %r45, %r6;
	mov.b64 	%rd70, 0;
	@%p3 bra 	$L__BB1_4;
	add.s32 	%r23, %r6, %r4;
	neg.s32 	%r43, %r23;
	or.b64  	%rd3, %rd2, -9223372036854775808;
	mov.b64 	%rd70, 0;
	mov.b32 	%r42, 0;
	mov.u64 	%rd25, __cudart_i2opi_d;
	mov.u32 	%r44, %r45;
$L__BB1_3:
	.pragma "nounroll";
	mul.wide.s32 	%rd22, %r42, 8;
	add.s64 	%rd23, %rd1, %rd22;
	mul.wide.s32 	%rd24, %r44, 8;
	add.s64 	%rd26, %rd25, %rd24;
	ld.global.nc.u64 	%rd27, [%rd26];
	{
	.reg .u32 %r0, %r1, %r2, %r3, %alo, %ahi, %blo, %bhi, %clo, %chi;
	mov.b64 	{%alo,%ahi}, %rd27;
	mov.b64 	{%blo,%bhi}, %rd3;
	mov.b64 	{%clo,%chi}, %rd70;
	mad.lo.cc.u32 	%r0, %alo, %blo, %clo;
	madc.hi.cc.u32 	%r1, %alo, %blo, %chi;
	madc.hi.u32 	%r2, %alo, %bhi, 0;
	mad.lo.cc.u32 	%r1, %alo, %bhi, %r1;
	madc.hi.cc.u32 	%r2, %ahi, %blo, %r2;
	madc.hi.u32 	%r3, %ahi, %bhi, 0;
	mad.lo.cc.u32 	%r1, %ahi, %blo, %r1;
	madc.lo.cc.u32 	%r2, %ahi, %bhi, %r2;
	addc.u32 	%r3, %r3, 0;
	mov.b64 	%rd28, {%r0,%r1};
	mov.b64 	%rd70, {%r2,%r3};
	}
	st.local.u64 	[%rd23], %rd28;
	add.s32 	%r44, %r44, 1;
	add.s32 	%r43, %r43, 1;
	add.s32 	%r42, %r42, 1;
	setp.ne.s32 	%p4, %r43, -15;
	mov.u32 	%r45, %r6;
	@%p4 bra 	$L__BB1_3;
$L__BB1_4:
	cvt.s64.s32 	%rd29, %r45;
	cvt.u64.u32 	%rd30, %r4;
	add.s64 	%rd31, %rd30, %rd29;
	shl.b64 	%rd32, %rd31, 3;
	add.s64 	%rd33, %rd1, %rd32;
	st.local.u64 	[%rd33+-120], %rd70;
	and.b32  	%r15, %r2, 63;
	ld.local.u64 	%rd72, [%rd1+16];
	ld.local.u64 	%rd71, [%rd1+24];
	setp.eq.s32 	%p5, %r15, 0;
	@%p5 bra 	$L__BB1_6;
	shl.b64 	%rd34, %rd71, %r15;
	shr.u64 	%rd35, %rd72, 1;
	xor.b32  	%r24, %r15, 63;
	shr.u64 	%rd36, %rd35, %r24;
	or.b64  	%rd71, %rd34, %rd36;
	ld.local.u64 	%rd37, [%rd1+8];
	shl.b64 	%rd38, %rd72, %r15;
	shr.u64 	%rd39, %rd37, 1;
	shr.u64 	%rd40, %rd39, %r24;
	or.b64  	%rd72, %rd38, %rd40;
$L__BB1_6:
	and.b32  	%r25, %r1, -2147483648;
	shr.u64 	%rd41, %rd71, 62;
	cvt.u32.u64 	%r26, %rd41;
	mov.b64 	{%r27, %r28}, %rd71;
	mov.b64 	{%r29, %r30}, %rd72;
	shf.l.wrap.b32 	%r31, %r30, %r27, 2;
	shf.l.wrap.b32 	%r32, %r27, %r28, 2;
	mov.b64 	%rd42, {%r31, %r32};
	shl.b64 	%rd43, %rd72, 2;
	shr.u64 	%rd44, %rd42, 63;
	cvt.u32.u64 	%r33, %rd44;
	add.s32 	%r34, %r33, %r26;
	setp.eq.s32 	%p6, %r25, 0;
	neg.s32 	%r35, %r34;
	selp.b32 	%r46, %r34, %r35, %p6;
	setp.gt.s64 	%p7, %rd42, -1;
	mov.b64 	%rd45, 0;
	{
	.reg .u32 %r0, %r1, %r2, %r3, %a0, %a1, %a2, %a3, %b0, %b1, %b2, %b3;
	mov.b64 	{%a0,%a1}, %rd45;
	mov.b64 	{%a2,%a3}, %rd45;
	mov.b64 	{%b0,%b1}, %rd43;
	mov.b64 	{%b2,%b3}, %rd42;
	sub.cc.u32 	%r0, %a0, %b0;
	subc.cc.u32 	%r1, %a1, %b1;
	subc.cc.u32 	%r2, %a2, %b2;
	subc.u32 	%r3, %a3, %b3;
	mov.b64 	%rd46, {%r0,%r1};
	mov.b64 	%rd47, {%r2,%r3};
	}
	xor.b32  	%r36, %r25, -2147483648;
	selp.b64 	%rd73, %rd42, %rd47, %p7;
	selp.b64 	%rd14, %rd43, %rd46, %p7;
	selp.b32 	%r17, %r25, %r36, %p7;
	clz.b64 	%r37, %rd73;
	cvt.u64.u32 	%rd15, %r37;
	setp.eq.s32 	%p8, %r37, 0;
	@%p8 bra 	$L__BB1_8;
	cvt.u32.u64 	%r38, %rd15;
	and.b32  	%r39, %r38, 63;
	shl.b64 	%rd48, %rd73, %r39;
	shr.u64 	%rd49, %rd14, 1;
	not.b32 	%r40, %r38;
	and.b32  	%r41, %r40, 63;
	shr.u64 	%rd50, %rd49, %r41;
	or.b64  	%rd73, %rd48, %rd50;
$L__BB1_8:
	mov.b64 	%rd51, -3958705157555305931;
	{
	.reg .u32 %r0, %r1, %r2, %r3, %alo, %ahi, %blo, %bhi;
	mov.b64 	{%alo,%ahi}, %rd73;
	mov.b64 	{%blo,%bhi}, %rd51;
	mul.lo.u32 	%r0, %alo, %blo;
	mul.hi.u32 	%r1, %alo, %blo;
	mad.lo.cc.u32 	%r1, %alo, %bhi, %r1;
	madc.hi.u32 	%r2, %alo, %bhi, 0;
	mad.lo.cc.u32 	%r1, %ahi, %blo, %r1;
	madc.hi.cc.u32 	%r2, %ahi, %blo, %r2;
	madc.hi.u32 	%r3, %ahi, %bhi, 0;
	mad.lo.cc.u32 	%r2, %ahi, %bhi, %r2;
	addc.u32 	%r3, %r3, 0;
	mov.b64 	%rd52, {%r0,%r1};
	mov.b64 	%rd53, {%r2,%r3};
	}
	setp.gt.s64 	%p9, %rd53, 0;
	{
	.reg .u32 %r0, %r1, %r2, %r3, %a0, %a1, %a2, %a3, %b0, %b1, %b2, %b3;
	mov.b64 	{%a0,%a1}, %rd52;
	mov.b64 	{%a2,%a3}, %rd53;
	mov.b64 	{%b0,%b1}, %rd52;
	mov.b64 	{%b2,%b3}, %rd53;
	add.cc.u32 	%r0, %a0, %b0;
	addc.cc.u32 	%r1, %a1, %b1;
	addc.cc.u32 	%r2, %a2, %b2;
	addc.u32 	%r3, %a3, %b3;
	mov.b64 	%rd54, {%r0,%r1};
	mov.b64 	%rd55, {%r2,%r3};
	}
	selp.b64 	%rd56, %rd55, %rd53, %p9;
	selp.s64 	%rd57, -1, 0, %p9;
	sub.s64 	%rd58, %rd57, %rd15;
	cvt.u64.u32 	%rd59, %r17;
	shl.b64 	%rd60, %rd59, 32;
	add.s64 	%rd61, %rd56, 1;
	shr.u64 	%rd62, %rd61, 10;
	add.s64 	%rd63, %rd62, 1;
	shr.u64 	%rd64, %rd63, 1;
	shl.b64 	%rd65, %rd58, 52;
	add.s64 	%rd66, %rd65, %rd64;
	add.s64 	%rd67, %rd66, 4602678819172646912;
	or.b64  	%rd68, %rd67, %rd60;
	mov.b64 	%fd4, %rd68;
$L__BB1_9:
	st.param.f64 	[func_retval0], %fd4;
	st.param.b32 	[func_retval0+8], %r46;
	ret;

}


// ===== COMPILED SASS (sm_100) =====

	.target	sm_100

	.elftype	@"ET_EXEC"


//--------------------- .note.nv.tkinfo           --------------------------
	.section	.note.nv.tkinfo,"",@"SHT_NOTE"
	.sectionflags	@"SHF_NOTE_NV_TKINFO"
	.tkinfo
        /*0018*/ 	.word	0x00000002
        /*0030*/ 	.string	""
        /*0030*/ 	.string	"ptxas"
        /*0030*/ 	.string	"Cuda compilation tools, release 13.0, V13.0.88"
        /*0030*/ 	.string	"Build cuda_13.0.r13.0/compiler.36424714_0"
        /*0030*/ 	.string	"-arch sm_100 -m 64 "



//--------------------- .note.nv.cuinfo           --------------------------
	.section	.note.nv.cuinfo,"",@"SHT_NOTE"
	.sectionflags	@"SHF_NOTE_NV_CUINFO"
        /*0018*/ 	.short	0x0002
        /*001a*/ 	.short	0x0064
        /*001c*/ 	.short	0x0082
	.zero		2


//--------------------- .nv.info                  --------------------------
	.section	.nv.info,"",@"SHT_CUDA_INFO"
	.align	4


	//----- nvinfo : EIATTR_REGCOUNT
	.align		4
        /*0000*/ 	.byte	0x04, 0x2f
        /*0002*/ 	.short	(.L_12 - .L_11)
	.align		4
.L_11:
        /*0004*/ 	.word	index@(_Z20generate_data_kerneliiiPfS_S_PiP17curandStateXORWOW)
        /*0008*/ 	.word	0x00000028


	//----- nvinfo : EIATTR_FRAME_SIZE
	.align		4
.L_12:
        /*000c*/ 	.byte	0x04, 0x11
        /*000e*/ 	.short	(.L_14 - .L_13)
	.align		4
.L_13:
        /*0010*/ 	.word	index@($_Z20generate_data_kerneliiiPfS_S_PiP17curandStateXORWOW$__internal_trig_reduction_slowpathd)
        /*0014*/ 	.word	0x00000030


	//----- nvinfo : EIATTR_FRAME_SIZE
	.align		4
.L_14:
        /*0018*/ 	.byte	0x04, 0x11
        /*001a*/ 	.short	(.L_16 - .L_15)
	.align		4
.L_15:
        /*001c*/ 	.word	index@($__internal_0_$__cuda_sm20_dsqrt_rn_f64_mediumpath_v1)
        /*0020*/ 	.word	0x00000030


	//----- nvinfo : EIATTR_FRAME_SIZE
	.align		4
.L_16:
        /*0024*/ 	.byte	0x04, 0x11
        /*0026*/ 	.short	(.L_18 - .L_17)
	.align		4
.L_17:
        /*0028*/ 	.word	index@(_Z20generate_data_kerneliiiPfS_S_PiP17curandStateXORWOW)
        /*002c*/ 	.word	0x00000030


	//----- nvinfo : EIATTR_MIN_STACK_SIZE
	.align		4
.L_18:
        /*0030*/ 	.byte	0x04, 0x12
        /*0032*/ 	.short	(.L_20 - .L_19)
	.align		4
.L_19:
        /*0034*/ 	.word	index@(_Z20generate_data_kerneliiiPfS_S_PiP17curandStateXORWOW)
        /*0038*/ 	.word	0x00000030
.L_20:


//--------------------- .nv.compat                --------------------------
	.section	.nv.compat,"",@"SHT_CUDA_COMPAT_INFO"
	.align	4
        /*0000*/ 	.byte	0x02, 0x09, 0x00, 0x00, 0x02, 0x02, 0x01, 0x00, 0x02, 0x05, 0x05, 0x00, 0x03, 0x07, 0x01, 0x01
        /*0010*/ 	.byte	0x02, 0x03, 0x00, 0x00, 0x02, 0x06, 0x01, 0x00, 0x04, 0x0b, 0x08, 0x00, 0x01, 0x00, 0x00, 0x00
        /*0020*/ 	.byte	0x00, 0x00, 0x00, 0x00


//--------------------- .nv.info._Z20generate_data_kerneliiiPfS_S_PiP17curandStateXORWOW --------------------------
	.section	.nv.info._Z20generate_data_kerneliiiPfS_S_PiP17curandStateXORWOW,"",@"SHT_CUDA_INFO"
	.sectionflags	@""
	.align	4


	//----- nvinfo : EIATTR_CUDA_API_VERSION
	.align		4
        /*0000*/ 	.byte	0x04, 0x37
        /*0002*/ 	.short	(.L_22 - .L_21)
.L_21:
        /*0004*/ 	.word	0x00000082


	//----- nvinfo : EIATTR_KPARAM_INFO
	.align		4
.L_22:
        /*0008*/ 	.byte	0x04, 0x17
        /*000a*/ 	.short	(.L_24 - .L_23)
.L_23:
        /*000c*/ 	.word	0x00000000
        /*0010*/ 	.short	0x0007
        /*0012*/ 	.short	0x0030
        /*0014*/ 	.byte	0x00, 0xf5, 0x21, 0x00


	//----- nvinfo : EIATTR_KPARAM_INFO
	.align		4
.L_24:
        /*0018*/ 	.byte	0x04, 0x17
        /*001a*/ 	.short	(.L_26 - .L_25)
.L_25:
        /*001c*/ 	.word	0x00000000
        /*0020*/ 	.short	0x0006
        /*0022*/ 	.short	0x0028
        /*0024*/ 	.byte	0x00, 0xf5, 0x21, 0x00


	//----- nvinfo : EIATTR_KPARAM_INFO
	.align		4
.L_26:
        /*0028*/ 	.byte	0x04, 0x17
        /*002a*/ 	.short	(.L_28 - .L_27)
.L_27:
        /*002c*/ 	.word	0x00000000
        /*0030*/ 	.short	0x0005
        /*0032*/ 	.short	0x0020
        /*0034*/ 	.byte	0x00, 0xf5, 0x21, 0x00


	//----- nvinfo : EIATTR_KPARAM_INFO
	.align		4
.L_28:
        /*0038*/ 	.byte	0x04, 0x17
        /*003a*/ 	.short	(.L_30 - .L_29)
.L_29:
        /*003c*/ 	.word	0x00000000
        /*0040*/ 	.short	0x0004
        /*0042*/ 	.short	0x0018
        /*0044*/ 	.byte	0x00, 0xf5, 0x21, 0x00


	//----- nvinfo : EIATTR_KPARAM_INFO
	.align		4
.L_30:
        /*0048*/ 	.byte	0x04, 0x17
        /*004a*/ 	.short	(.L_32 - .L_31)
.L_31:
        /*004c*/ 	.word	0x00000000
        /*0050*/ 	.short	0x0003
        /*0052*/ 	.short	0x0010
        /*0054*/ 	.byte	0x00, 0xf5, 0x21, 0x00


	//----- nvinfo : EIATTR_KPARAM_INFO
	.align		4
.L_32:
        /*0058*/ 	.byte	0x04, 0x17
        /*005a*/ 	.short	(.L_34 - .L_33)
.L_33:
        /*005c*/ 	.word	0x00000000
        /*0060*/ 	.short	0x0002
        /*0062*/ 	.short	0x0008
        /*0064*/ 	.byte	0x00, 0xf0, 0x11, 0x00


	//----- nvinfo : EIATTR_KPARAM_INFO
	.align		4
.L_34:
        /*0068*/ 	.byte	0x04, 0x17
        /*006a*/ 	.short	(.L_36 - .L_35)
.L_35:
        /*006c*/ 	.word	0x00000000
        /*0070*/ 	.short	0x0001
        /*0072*/ 	.short	0x0004
        /*0074*/ 	.byte	0x00, 0xf0, 0x11, 0x00


	//----- nvinfo : EIATTR_KPARAM_INFO
	.align		4
.L_36:
        /*0078*/ 	.byte	0x04, 0x17
        /*007a*/ 	.short	(.L_38 - .L_37)
.L_37:
        /*007c*/ 	.word	0x00000000
        /*0080*/ 	.short	0x0000
        /*0082*/ 	.short	0x0000
        /*0084*/ 	.byte	0x00, 0xf0, 0x11, 0x00


	//----- nvinfo : EIATTR_SPARSE_MMA_MASK
	.align		4
.L_38:
        /*0088*/ 	.byte	0x03, 0x50
        /*008a*/ 	.short	0x0000


	//----- nvinfo : EIATTR_MAXREG_COUNT
	.align		4
        /*008c*/ 	.byte	0x03, 0x1b
        /*008e*/ 	.short	0x00ff


	//----- nvinfo : EIATTR_MERCURY_ISA_VERSION
	.align		4
        /*0090*/ 	.byte	0x03, 0x5f
        /*0092*/ 	.short	0x0101


	//----- nvinfo : EIATTR_VRC_CTA_INIT_COUNT
	.align		4
        /*0094*/ 	.byte	0x02, 0x4a
	.zero		1
	.zero		1


	//----- nvinfo : EIATTR_EXIT_INSTR_OFFSETS
	.align		4
        /*0098*/ 	.byte	0x04, 0x1c
        /*009a*/ 	.short	(.L_40 - .L_39)


	//   ....[0]....
.L_39:
        /*009c*/ 	.word	0x000000a0


	//   ....[1]....
        /*00a0*/ 	.word	0x000010e0


	//   ....[2]....
        /*00a4*/ 	.word	0x00003320


	//----- nvinfo : EIATTR_CRS_STACK_SIZE
	.align		4
.L_40:
        /*00a8*/ 	.byte	0x04, 0x1e
        /*00aa*/ 	.short	(.L_42 - .L_41)
.L_41:
        /*00ac*/ 	.word	0x00000000


	//----- nvinfo : EIATTR_CBANK_PARAM_SIZE
	.align		4
.L_42:
        /*00b0*/ 	.byte	0x03, 0x19
        /*00b2*/ 	.short	0x0038


	//----- nvinfo : EIATTR_PARAM_CBANK
	.align		4
        /*00b4*/ 	.byte	0x04, 0x0a
        /*00b6*/ 	.short	(.L_44 - .L_43)
	.align		4
.L_43:
        /*00b8*/ 	.word	index@(.nv.constant0._Z20generate_data_kerneliiiPfS_S_PiP17curandStateXORWOW)
        /*00bc*/ 	.short	0x0380
        /*00be*/ 	.short	0x0038


	//----- nvinfo : EIATTR_SW_WAR
	.align		4
.L_44:
        /*00c0*/ 	.byte	0x04, 0x36
        /*00c2*/ 	.short	(.L_46 - .L_45)
.L_45:
        /*00c4*/ 	.word	0x00000008
.L_46:


//--------------------- .nv.callgraph             --------------------------
	.section	.nv.callgraph,"",@"SHT_CUDA_CALLGRAPH"
	.align	4
	.sectionentsize	8
	.align		4
        /*0000*/ 	.word	0x00000000
	.align		4
        /*0004*/ 	.word	0xffffffff
	.align		4
        /*0008*/ 	.word	0x00000000
	.align		4
        /*000c*/ 	.word	0xfffffffe
	.align		4
        /*0010*/ 	.word	0x00000000
	.align		4
        /*0014*/ 	.word	0xfffffffd
	.align		4
        /*0018*/ 	.word	0x00000000
	.align		4
        /*001c*/ 	.word	0xfffffffc


//--------------------- .nv.constant4             --------------------------
	.section	.nv.constant4,"a",@progbits
	.align	8
	.align		8
.nv.constant4:
        /*0000*/ 	.dword	precalc_xorwow_matrix
	.align		8
        /*0008*/ 	.dword	precalc_xorwow_offset_matrix
	.align		8
        /*0010*/ 	.dword	mrg32k3aM1
	.align		8
        /*0018*/ 	.dword	mrg32k3aM2
	.align		8
        /*0020*/ 	.dword	mrg32k3aM1SubSeq
	.align		8
        /*0028*/ 	.dword	mrg32k3aM2SubSeq
	.align		8
        /*0030*/ 	.dword	mrg32k3aM1Seq
	.align		8
        /*0038*/ 	.dword	mrg32k3aM2Seq
	.align		8
        /*0040*/ 	.dword	__cudart_i2opi_d
	.align		8
        /*0048*/ 	.dword	__cudart_sin_cos_coeffs


//--------------------- .nv.constant3             --------------------------
	.section	.nv.constant3,"a",@progbits
	.align	8
.nv.constant3:
	.type		__cr_lgamma_table,@object
	.size		__cr_lgamma_table,(.L_8 - __cr_lgamma_table)
__cr_lgamma_table:
        /*0000*/ 	.byte	0x00, 0x00, 0x00, 0x00, 0x00, 0x00, 0x00, 0x00, 0x00, 0x00, 0x00, 0x00, 0x00, 0x00, 0x00, 0x00
        /*0010*/ 	.byte	0xef, 0x39, 0xfa, 0xfe, 0x42, 0x2e, 0xe6, 0x3f, 0x02, 0x20, 0x2a, 0xfa, 0x0b, 0xab, 0xfc, 0x3f
        /*0020*/ 	.byte	0xf9, 0x2c, 0x92, 0x7c, 0xa7, 0x6c, 0x09, 0x40, 0xc9, 0x79, 0x44, 0x3c, 0x64, 0x26, 0x13, 0x40
        /*0030*/ 	.byte	0xca, 0x01, 0xcf, 0x3a, 0x27, 0x51, 0x1a, 0x40, 0x30, 0xcc, 0x2d, 0xf3, 0xe1, 0x0c, 0x21, 0x40
        /*0040*/ 	.byte	0x0d, 0xb7, 0xfc, 0x82, 0x8e, 0x35, 0x25, 0x40
.L_8:


//--------------------- .text._Z20generate_data_kerneliiiPfS_S_PiP17curandStateXORWOW --------------------------
	.section	.text._Z20generate_data_kerneliiiPfS_S_PiP17curandStateXORWOW,"ax",@progbits
	.align	128
        .global         _Z20generate_data_kerneliiiPfS_S_PiP17curandStateXORWOW
        .type           _Z20generate_data_kerneliiiPfS_S_PiP17curandStateXORWOW,@function
        .size           _Z20generate_data_kerneliiiPfS_S_PiP17curandStateXORWOW,(.L_x_53 - _Z20generate_data_kerneliiiPfS_S_PiP17curandStateXORWOW)
        .other          _Z20generate_data_kerneliiiPfS_S_PiP17curandStateXORWOW,@"STO_CUDA_ENTRY STV_DEFAULT"
_Z20generate_data_kerneliiiPfS_S_PiP17curandStateXORWOW:
.text._Z20generate_data_kerneliiiPfS_S_PiP17curandStateXORWOW:
[----:B------:R-:W0:Y:S01]  /*0000*/  LDC R1, c[0x0][0x37c] ;  /* 0x0000df00ff017b82 */ /* 0x000e220000000800 */
[----:B------:R-:W1:Y:S07]  /*0010*/  S2R R3, SR_TID.X ;  /* 0x0000000000037919 */ /* 0x000e6e0000002100 */
[----:B------:R-:W1:Y:S01]  /*0020*/  S2UR UR6, SR_CTAID.X ;  /* 0x00000000000679c3 */ /* 0x000e620000002500 */
[----:B------:R-:W2:Y:S01]  /*0030*/  LDCU UR5, c[0x0][0x388] ;  /* 0x00007100ff0577ac */ /* 0x000ea20008000800 */
[----:B0-----:R-:W-:Y:S01]  /*0040*/  VIADD R1, R1, 0xffffffd0 ;  /* 0xffffffd001017836 */ /* 0x001fe20000000000 */
[----:B------:R-:W2:Y:S05]  /*0050*/  LDCU UR4, c[0x0][0x380] ;  /* 0x00007000ff0477ac */ /* 0x000eaa0008000800 */
[----:B------:R-:W1:Y:S01]  /*0060*/  LDC R0, c[0x0][0x360] ;  /* 0x0000d800ff007b82 */ /* 0x000e620000000800 */
[----:B--2---:R-:W-:Y:S01]  /*0070*/  UIMAD UR5, UR5, UR4, URZ ;  /* 0x00000004050572a4 */ /* 0x004fe2000f8e02ff */
[----:B-1----:R-:W-:-:S05]  /*0080*/  IMAD R0, R0, UR6, R3 ;  /* 0x0000000600007c24 */ /* 0x002fca000f8e0203 */
[----:B------:R-:W-:-:S13]  /*0090*/  ISETP.GE.AND P0, PT, R0, UR5, PT ;  /* 0x0000000500007c0c */ /* 0x000fda000bf06270 */
[----:B------:R-:W-:Y:S05]  /*00a0*/  @P0 EXIT ;  /* 0x000000000000094d */ /* 0x000fea0003800000 */
[----:B------:R-:W0:Y:S01]  /*00b0*/  LDC.64 R4, c[0x0][0x3b0] ;  /* 0x0000ec00ff047b82 */ /* 0x000e220000000a00 */
[----:B------:R-:W1:Y:S01]  /*00c0*/  LDCU.64 UR10, c[0x0][0x358] ;  /* 0x00006b00ff0a77ac */ /* 0x000e620008000a00 */
[----:B------:R-:W-:Y:S01]  /*00d0*/  IMAD.MOV.U32 R2, RZ, RZ, 0x3198c20f ;  /* 0x3198c20fff027424 */ /* 0x000fe200078e00ff */
[----:B------:R-:W-:Y:S01]  /*00e0*/  ISETP.NE.AND P0, PT, R0, RZ, PT ;  /* 0x000000ff0000720c */ /* 0x000fe20003f05270 */
[----:B------:R-:W-:Y:S01]  /*00f0*/  IMAD.MOV.U32 R3, RZ, RZ, 0x5efdb30c ;  /* 0x5efdb30cff037424 */ /* 0x000fe200078e00ff */
[----:B------:R-:W-:Y:S01]  /*0100*/  BSSY.RECONVERGENT B0, `(.L_x_0) ;  /* 0x00000db000007945 */ /* 0x000fe20003800200 */
[----:B------:R-:W-:Y:S01]  /*0110*/  IMAD.MOV.U32 R6, RZ, RZ, 0x423bb012 ;  /* 0x423bb012ff067424 */ /* 0x000fe200078e00ff */
[----:B------:R-:W-:Y:S01]  /*0120*/  SHF.R.S32.HI R13, RZ, 0x1f, R0 ;  /* 0x0000001fff0d7819 */ /* 0x000fe20000011400 */
[----:B------:R-:W-:Y:S02]  /*0130*/  IMAD.MOV.U32 R7, RZ, RZ, -0x75bd8fc ;  /* 0xf8a42704ff077424 */ /* 0x000fe400078e00ff */
[----:B------:R-:W-:-:S02]  /*0140*/  IMAD.MOV.U32 R8, RZ, RZ, -0x23270784 ;  /* 0xdcd8f87cff087424 */ /* 0x000fc400078e00ff */
[----:B------:R-:W-:Y:S02]  /*0150*/  IMAD.MOV.U32 R9, RZ, RZ, 0x57fa2510 ;  /* 0x57fa2510ff097424 */ /* 0x000fe400078e00ff */
[----:B0-----:R-:W-:-:S05]  /*0160*/  IMAD.WIDE R4, R0, 0x30, R4 ;  /* 0x0000003000047825 */ /* 0x001fca00078e0204 */
[----:B-1----:R0:W-:Y:S04]  /*0170*/  STG.E.64 desc[UR10][R4.64], R2 ;  /* 0x0000000204007986 */ /* 0x0021e8000c101b0a */
[----:B------:R0:W-:Y:S04]  /*0180*/  STG.E.64 desc[UR10][R4.64+0x8], R6 ;  /* 0x0000080604007986 */ /* 0x0001e8000c101b0a */
[----:B------:R0:W-:Y:S01]  /*0190*/  STG.E.64 desc[UR10][R4.64+0x10], R8 ;  /* 0x0000100804007986 */ /* 0x0001e2000c101b0a */
[----:B------:R-:W-:Y:S05]  /*01a0*/  @!P0 BRA `(.L_x_1) ;  /* 0x0000000c00408947 */ /* 0x000fea0003800000 */
[----:B------:R-:W-:Y:S02]  /*01b0*/  IMAD.MOV.U32 R12, RZ, RZ, RZ ;  /* 0x000000ffff0c7224 */ /* 0x000fe400078e00ff */
[----:B------:R-:W-:Y:S02]  /*01c0*/  IMAD.MOV.U32 R14, RZ, RZ, R0 ;  /* 0x000000ffff0e7224 */ /* 0x000fe400078e0000 */
[----:B------:R-:W-:-:S07]  /*01d0*/  IMAD.MOV.U32 R15, RZ, RZ, R13 ;  /* 0x000000ffff0f7224 */ /* 0x000fce00078e000d */
.L_x_7:
[----:B------:R-:W-:Y:S01]  /*01e0*/  LOP3.LUT R16, R14, 0x3, RZ, 0xc0, !PT ;  /* 0x000000030e107812 */ /* 0x000fe200078ec0ff */
[----:B------:R-:W-:Y:S03]  /*01f0*/  BSSY.RECONVERGENT B1, `(.L_x_2) ;  /* 0x00000c5000017945 */ /* 0x000fe60003800200 */
[----:B------:R-:W-:-:S04]  /*0200*/  ISETP.NE.U32.AND P0, PT, R16, RZ, PT ;  /* 0x000000ff1000720c */ /* 0x000fc80003f05070 */
[----:B------:R-:W-:-:S13]  /*0210*/  ISETP.NE.AND.EX P0, PT, RZ, RZ, PT, P0 ;  /* 0x000000ffff00720c */ /* 0x000fda0003f05300 */
[----:B-1----:R-:W-:Y:S05]  /*0220*/  @!P0 BRA `(.L_x_3) ;  /* 0x0000000c00048947 */ /* 0x002fea0003800000 */
[----:B0-----:R-:W0:Y:S01]  /*0230*/  LDC.64 R8, c[0x4][RZ] ;  /* 0x01000000ff087b82 */ /* 0x001e220000000a00 */
[----:B------:R-:W-:Y:S02]  /*0240*/  IMAD.MOV.U32 R17, RZ, RZ, RZ ;  /* 0x000000ffff117224 */ /* 0x000fe400078e00ff */
[----:B0-----:R-:W-:-:S07]  /*0250*/  IMAD.WIDE.U32 R8, R12, 0xc80, R8 ;  /* 0x00000c800c087825 */ /* 0x001fce00078e0008 */
.L_x_6:
[----:B-1----:R-:W-:Y:S01]  /*0260*/  IMAD.MOV.U32 R19, RZ, RZ, RZ ;  /* 0x000000ffff137224 */ /* 0x002fe200078e00ff */
[----:B------:R-:W-:Y:S01]  /*0270*/  CS2R R6, SRZ ;  /* 0x0000000000067805 */ /* 0x000fe2000001ff00 */
[----:B------:R-:W-:Y:S01]  /*0280*/  IMAD.MOV.U32 R21, RZ, RZ, RZ ;  /* 0x000000ffff157224 */ /* 0x000fe200078e00ff */
[----:B------:R-:W-:-:S07]  /*0290*/  CS2R R2, SRZ ;  /* 0x0000000000027805 */ /* 0x000fce000001ff00 */
.L_x_5:
[----:B------:R-:W-:-:S05]  /*02a0*/  IMAD.WIDE.U32 R10, R21, 0x4, R4 ;  /* 0x00000004150a7825 */ /* 0x000fca00078e0004 */
[----:B------:R0:W5:Y:S01]  /*02b0*/  LDG.E R18, desc[UR10][R10.64+0x4] ;  /* 0x0000040a0a127981 */ /* 0x000162000c1e1900 */
[----:B------:R-:W-:Y:S02]  /*02c0*/  IMAD.SHL.U32 R20, R21, 0x20, RZ ;  /* 0x0000002015147824 */ /* 0x000fe400078e00ff */
[----:B------:R-:W-:-:S07]  /*02d0*/  IMAD.MOV.U32 R23, RZ, RZ, RZ ;  /* 0x000000ffff177224 */ /* 0x000fce00078e00ff */
.L_x_4:
[----:B-----5:R-:W-:Y:S01]  /*02e0*/  SHF.R.U32.HI R28, RZ, R23, R18 ;  /* 0x00000017ff1c7219 */ /* 0x020fe20000011612 */
[----:B0-----:R-:W-:-:S03]  /*02f0*/  IMAD.IADD R10, R20, 0x1, R23 ;  /* 0x00000001140a7824 */ /* 0x001fc600078e0217 */
[----:B------:R-:W-:-:S04]  /*0300*/  LOP3.LUT R11, R28, 0x1, RZ, 0xc0, !PT ;  /* 0x000000011c0b7812 */ /* 0x000fc800078ec0ff */
[----:B------:R-:W-:Y:S01]  /*0310*/  ISETP.NE.U32.AND P0, PT, R11, 0x1, PT ;  /* 0x000000010b00780c */ /* 0x000fe20003f05070 */
[----:B------:R-:W-:-:S03]  /*0320*/  IMAD R11, R10, 0x5, RZ ;  /* 0x000000050a0b7824 */ /* 0x000fc600078e02ff */
[----:B------:R-:W-:Y:S01]  /*0330*/  R2P PR, R28, 0x7e ;  /* 0x0000007e1c007804 */ /* 0x000fe20000000000 */
[----:B------:R-:W-:-:S08]  /*0340*/  IMAD.WIDE.U32 R10, R11, 0x4, R8 ;  /* 0x000000040b0a7825 */ /* 0x000fd000078e0008 */
[----:B------:R-:W2:Y:S04]  /*0350*/  @!P0 LDG.E R22, desc[UR10][R10.64] ;  /* 0x0000000a0a168981 */ /* 0x000ea8000c1e1900 */
[----:B------:R-:W3:Y:S04]  /*0360*/  @P1 LDG.E R26, desc[UR10][R10.64+0x14] ;  /* 0x0000140a0a1a1981 */ /* 0x000ee8000c1e1900 */
[----:B------:R-:W4:Y:S04]  /*0370*/  @!P0 LDG.E R25, desc[UR10][R10.64+0x4] ;  /* 0x0000040a0a198981 */ /* 0x000f28000c1e1900 */
[----:B------:R-:W4:Y:S04]  /*0380*/  @!P0 LDG.E R24, desc[UR10][R10.64+0x8] ;  /* 0x0000080a0a188981 */ /* 0x000f28000c1e1900 */
[----:B------:R-:W4:Y:S04]  /*0390*/  @P2 LDG.E R30, desc[UR10][R10.64+0x28] ;  /* 0x0000280a0a1e2981 */ /* 0x000f28000c1e1900 */
[----:B------:R-:W4:Y:S04]  /*03a0*/  @P3 LDG.E R32, desc[UR10][R10.64+0x3c] ;  /* 0x00003c0a0a203981 */ /* 0x000f28000c1e1900 */
[----:B------:R-:W4:Y:S04]  /*03b0*/  @!P0 LDG.E R27, desc[UR10][R10.64+0xc] ;  /* 0x00000c0a0a1b8981 */ /* 0x000f28000c1e1900 */
[----:B------:R-:W4:Y:S04]  /*03c0*/  @P4 LDG.E R34, desc[UR10][R10.64+0x50] ;  /* 0x0000500a0a224981 */ /* 0x000f28000c1e1900 */
[----:B------:R-:W4:Y:S04]  /*03d0*/  @P1 LDG.E R29, desc[UR10][R10.64+0x20] ;  /* 0x0000200a0a1d1981 */ /* 0x000f28000c1e1900 */
[----:B------:R-:W4:Y:S04]  /*03e0*/  @P2 LDG.E R31, desc[UR10][R10.64+0x2c] ;  /* 0x00002c0a0a1f2981 */ /* 0x000f28000c1e1900 */
[----:B------:R-:W4:Y:S04]  /*03f0*/  @P6 LDG.E R36, desc[UR10][R10.64+0x78] ;  /* 0x0000780a0a246981 */ /* 0x000f28000c1e1900 */
[----:B------:R-:W4:Y:S04]  /*0400*/  @P4 LDG.E R33, desc[UR10][R10.64+0x5c] ;  /* 0x00005c0a0a214981 */ /* 0x000f28000c1e1900 */
[----:B------:R-:W4:Y:S01]  /*0410*/  @P5 LDG.E R35, desc[UR10][R10.64+0x68] ;  /* 0x0000680a0a235981 */ /* 0x000f22000c1e1900 */
[----:B--2---:R-:W-:-:S03]  /*0420*/  @!P0 LOP3.LUT R19, R19, R22, RZ, 0x3c, !PT ;  /* 0x0000001613138212 */ /* 0x004fc600078e3cff */
[----:B------:R-:W2:Y:S01]  /*0430*/  @!P0 LDG.E R22, desc[UR10][R10.64+0x10] ;  /* 0x0000100a0a168981 */ /* 0x000ea2000c1e1900 */
[----:B---3--:R-:W-:-:S03]  /*0440*/  @P1 LOP3.LUT R19, R19, R26, RZ, 0x3c, !PT ;  /* 0x0000001a13131212 */ /* 0x008fc600078e3cff */
[----:B------:R-:W3:Y:S01]  /*0450*/  @P1 LDG.E R26, desc[UR10][R10.64+0x24] ;  /* 0x0000240a0a1a1981 */ /* 0x000ee2000c1e1900 */
[----:B----4-:R-:W-:-:S03]  /*0460*/  @!P0 LOP3.LUT R2, R2, R25, RZ, 0x3c, !PT ;  /* 0x0000001902028212 */ /* 0x010fc600078e3cff */
[----:B------:R-:W4:Y:S01]  /*0470*/  @P1 LDG.E R25, desc[UR10][R10.64+0x18] ;  /* 0x0000180a0a191981 */ /* 0x000f22000c1e1900 */
[----:B------:R-:W-:-:S03]  /*0480*/  @!P0 LOP3.LUT R3, R3, R24, RZ, 0x3c, !PT ;  /* 0x0000001803038212 */ /* 0x000fc600078e3cff */
[----:B------:R-:W4:Y:S01]  /*0490*/  @P1 LDG.E R24, desc[UR10][R10.64+0x1c] ;  /* 0x00001c0a0a181981 */ /* 0x000f22000c1e1900 */
[----:B------:R-:W-:-:S03]  /*04a0*/  @P2 LOP3.LUT R19, R19, R30, RZ, 0x3c, !PT ;  /* 0x0000001e13132212 */ /* 0x000fc600078e3cff */
[----:B------:R-:W4:Y:S01]  /*04b0*/  @P2 LDG.E R30, desc[UR10][R10.64+0x30] ;  /* 0x0000300a0a1e2981 */ /* 0x000f22000c1e1900 */
[----:B------:R-:W-:-:S03]  /*04c0*/  @P3 LOP3.LUT R19, R19, R32, RZ, 0x3c, !PT ;  /* 0x0000002013133212 */ /* 0x000fc600078e3cff */
[----:B------:R-:W4:Y:S01]  /*04d0*/  @P2 LDG.E R32, desc[UR10][R10.64+0x38] ;  /* 0x0000380a0a202981 */ /* 0x000f22000c1e1900 */
[----:B------:R-:W-:-:S03]  /*04e0*/  @!P0 LOP3.LUT R6, R6, R27, RZ, 0x3c, !PT ;  /* 0x0000001b06068212 */ /* 0x000fc600078e3cff */
[----:B------:R-:W4:Y:S01]  /*04f0*/  @P3 LDG.E R27, desc[UR10][R10.64+0x40] ;  /* 0x0000400a0a1b3981 */ /* 0x000f22000c1e1900 */
[----:B------:R-:W-:-:S03]  /*0500*/  @P4 LOP3.LUT R19, R19, R34, RZ, 0x3c, !PT ;  /* 0x0000002213134212 */ /* 0x000fc600078e3cff */
[----:B------:R-:W4:Y:S01]  /*0510*/  @P5 LDG.E R34, desc[UR10][R10.64+0x64] ;  /* 0x0000640a0a225981 */ /* 0x000f22000c1e1900 */
[----:B------:R-:W-:-:S03]  /*0520*/  @P1 LOP3.LUT R6, R6, R29, RZ, 0x3c, !PT ;  /* 0x0000001d06061212 */ /* 0x000fc600078e3cff */
[----:B------:R-:W4:Y:S01]  /*0530*/  @P3 LDG.E R29, desc[UR10][R10.64+0x48] ;  /* 0x0000480a0a1d3981 */ /* 0x000f22000c1e1900 */
[----:B--2---:R-:W-:Y:S02]  /*0540*/  @!P0 LOP3.LUT R7, R7, R22, RZ, 0x3c, !PT ;  /* 0x0000001607078212 */ /* 0x004fe400078e3cff */
[----:B------:R-:W-:Y:S01]  /*0550*/  LOP3.LUT P0, RZ, R28, 0x80, RZ, 0xc0, !PT ;  /* 0x000000801cff7812 */ /* 0x000fe2000780c0ff */
[----:B------:R-:W2:Y:S01]  /*0560*/  @P3 LDG.E R22, desc[UR10][R10.64+0x44] ;  /* 0x0000440a0a163981 */ /* 0x000ea2000c1e1900 */
[----:B---3--:R-:W-:-:S03]  /*0570*/  @P1 LOP3.LUT R7, R7, R26, RZ, 0x3c, !PT ;  /* 0x0000001a07071212 */ /* 0x008fc600078e3cff */
[----:B------:R-:W3:Y:S01]  /*0580*/  @P4 LDG.E R26, desc[UR10][R10.64+0x58] ;  /* 0x0000580a0a1a4981 */ /* 0x000ee2000c1e1900 */
[----:B----4-:R-:W-:-:S03]  /*0590*/  @P1 LOP3.LUT R2, R2, R25, RZ, 0x3c, !PT ;  /* 0x0000001902021212 */ /* 0x010fc600078e3cff */
[----:B------:R-:W4:Y:S01]  /*05a0*/  @P2 LDG.E R25, desc[UR10][R10.64+0x34] ;  /* 0x0000340a0a192981 */ /* 0x000f22000c1e1900 */
[----:B------:R-:W-:-:S03]  /*05b0*/  @P1 LOP3.LUT R3, R3, R24, RZ, 0x3c, !PT ;  /* 0x0000001803031212 */ /* 0x000fc600078e3cff */
[----:B------:R-:W4:Y:S01]  /*05c0*/  @P3 LDG.E R24, desc[UR10][R10.64+0x4c] ;  /* 0x00004c0a0a183981 */ /* 0x000f22000c1e1900 */
[----:B------:R-:W-:-:S03]  /*05d0*/  @P2 LOP3.LUT R3, R3, R30, RZ, 0x3c, !PT ;  /* 0x0000001e03032212 */ /* 0x000fc600078e3cff */
[----:B------:R-:W4:Y:S01]  /*05e0*/  @P4 LDG.E R30, desc[UR10][R10.64+0x60] ;  /* 0x0000600a0a1e4981 */ /* 0x000f22000c1e1900 */
[----:B------:R-:W-:Y:S02]  /*05f0*/  @P2 LOP3.LUT R7, R7, R32, RZ, 0x3c, !PT ;  /* 0x0000002007072212 */ /* 0x000fe400078e3cff */
[----:B------:R-:W-:Y:S01]  /*0600*/  @P2 LOP3.LUT R2, R2, R31, RZ, 0x3c, !PT ;  /* 0x0000001f02022212 */ /* 0x000fe200078e3cff */
[----:B------:R-:W4:Y:S04]  /*0610*/  @P0 LDG.E R32, desc[UR10][R10.64+0x8c] ;  /* 0x00008c0a0a200981 */ /* 0x000f28000c1e1900 */
[----:B------:R-:W4:Y:S01]  /*0620*/  @P4 LDG.E R31, desc[UR10][R10.64+0x54] ;  /* 0x0000540a0a1f4981 */ /* 0x000f22000c1e1900 */
[----:B------:R-:W-:Y:S02]  /*0630*/  @P5 LOP3.LUT R19, R19, R34, RZ, 0x3c, !PT ;  /* 0x0000002213135212 */ /* 0x000fe400078e3cff */
[----:B------:R-:W-:Y:S01]  /*0640*/  @P3 LOP3.LUT R2, R2, R27, RZ, 0x3c, !PT ;  /* 0x0000001b02023212 */ /* 0x000fe200078e3cff */
[----:B------:R-:W4:Y:S01]  /*0650*/  @P0 LDG.E R34, desc[UR10][R10.64+0x9c] ;  /* 0x00009c0a0a220981 */ /* 0x000f22000c1e1900 */
[----:B------:R-:W-:-:S03]  /*0660*/  @P6 LOP3.LUT R19, R19, R36, RZ, 0x3c, !PT ;  /* 0x0000002413136212 */ /* 0x000fc600078e3cff */
[----:B------:R-:W4:Y:S01]  /*0670*/  @P6 LDG.E R27, desc[UR10][R10.64+0x7c] ;  /* 0x00007c0a0a1b6981 */ /* 0x000f22000c1e1900 */
[----:B--2---:R-:W-:-:S03]  /*0680*/  @P3 LOP3.LUT R3, R3, R22, RZ, 0x3c, !PT ;  /* 0x0000001603033212 */ /* 0x004fc600078e3cff */
[----:B------:R-:W2:Y:S01]  /*0690*/  @P5 LDG.E R22, desc[UR10][R10.64+0x6c] ;  /* 0x00006c0a0a165981 */ /* 0x000ea2000c1e1900 */
[----:B---3--:R-:W-:-:S03]  /*06a0*/  @P4 LOP3.LUT R3, R3, R26, RZ, 0x3c, !PT ;  /* 0x0000001a03034212 */ /* 0x008fc600078e3cff */
[----:B------:R-:W3:Y:S01]  /*06b0*/  @P6 LDG.E R26, desc[UR10][R10.64+0x80] ;  /* 0x0000800a0a1a6981 */ /* 0x000ee2000c1e1900 */
[----:B----4-:R-:W-:-:S03]  /*06c0*/  @P2 LOP3.LUT R6, R6, R25, RZ, 0x3c, !PT ;  /* 0x0000001906062212 */ /* 0x010fc600078e3cff */
[----:B------:R-:W4:Y:S01]  /*06d0*/  @P5 LDG.E R25, desc[UR10][R10.64+0x70] ;  /* 0x0000700a0a195981 */ /* 0x000f22000c1e1900 */
[----:B------:R-:W-:-:S03]  /*06e0*/  @P3 LOP3.LUT R7, R7, R24, RZ, 0x3c, !PT ;  /* 0x0000001807073212 */ /* 0x000fc600078e3cff */
[----:B------:R-:W4:Y:S01]  /*06f0*/  @P5 LDG.E R24, desc[UR10][R10.64+0x74] ;  /* 0x0000740a0a185981 */ /* 0x000f22000c1e1900 */
[----:B------:R-:W-:Y:S02]  /*0700*/  @P3 LOP3.LUT R6, R6, R29, RZ, 0x3c, !PT ;  /* 0x0000001d06063212 */ /* 0x000fe400078e3cff */
[----:B------:R-:W-:Y:S01]  /*0710*/  @P4 LOP3.LUT R7, R7, R30, RZ, 0x3c, !PT ;  /* 0x0000001e07074212 */ /* 0x000fe200078e3cff */
[----:B------:R-:W4:Y:S01]  /*0720*/  @P6 LDG.E R29, desc[UR10][R10.64+0x84] ;  /* 0x0000840a0a1d6981 */ /* 0x000f22000c1e1900 */
[----:B------:R-:W-:-:S03]  /*0730*/  @P4 LOP3.LUT R6, R6, R33, RZ, 0x3c, !PT ;  /* 0x0000002106064212 */ /* 0x000fc600078e3cff */
[----:B------:R-:W4:Y:S01]  /*0740*/  @P6 LDG.E R30, desc[UR10][R10.64+0x88] ;  /* 0x0000880a0a1e6981 */ /* 0x000f22000c1e1900 */
[----:B------:R-:W-:Y:S02]  /*0750*/  @P0 LOP3.LUT R19, R19, R32, RZ, 0x3c, !PT ;  /* 0x0000002013130212 */ /* 0x000fe400078e3cff */
[----:B------:R-:W-:Y:S01]  /*0760*/  @P4 LOP3.LUT R2, R2, R31, RZ, 0x3c, !PT ;  /* 0x0000001f02024212 */ /* 0x000fe200078e3cff */
[----:B------:R-:W4:Y:S04]  /*0770*/  @P0 LDG.E R32, desc[UR10][R10.64+0x94] ;  /* 0x0000940a0a200981 */ /* 0x000f28000c1e1900 */
[----:B------:R-:W4:Y:S04]  /*0780*/  @P0 LDG.E R31, desc[UR10][R10.64+0x90] ;  /* 0x0000900a0a1f0981 */ /* 0x000f28000c1e1900 */
[----:B------:R-:W4:Y:S01]  /*0790*/  @P0 LDG.E R33, desc[UR10][R10.64+0x98] ;  /* 0x0000980a0a210981 */ /* 0x000f22000c1e1900 */
[----:B------:R-:W-:-:S04]  /*07a0*/  @P5 LOP3.LUT R2, R2, R35, RZ, 0x3c, !PT ;  /* 0x0000002302025212 */ /* 0x000fc800078e3cff */
[----:B------:R-:W-:Y:S02]  /*07b0*/  @P6 LOP3.LUT R2, R2, R27, RZ, 0x3c, !PT ;  /* 0x0000001b02026212 */ /* 0x000fe400078e3cff */
[----:B--2---:R-:W-:-:S04]  /*07c0*/  @P5 LOP3.LUT R3, R3, R22, RZ, 0x3c, !PT ;  /* 0x0000001603035212 */ /* 0x004fc800078e3cff */
[----:B---3--:R-:W-:Y:S02]  /*07d0*/  @P6 LOP3.LUT R3, R3, R26, RZ, 0x3c, !PT ;  /* 0x0000001a03036212 */ /* 0x008fe400078e3cff */
[----:B----4-:R-:W-:Y:S02]  /*07e0*/  @P5 LOP3.LUT R6, R6, R25, RZ, 0x3c, !PT ;  /* 0x0000001906065212 */ /* 0x010fe400078e3cff */
[----:B------:R-:W-:Y:S02]  /*07f0*/  @P5 LOP3.LUT R7, R7, R24, RZ, 0x3c, !PT ;  /* 0x0000001807075212 */ /* 0x000fe400078e3cff */
[----:B------:R-:W-:Y:S02]  /*0800*/  @P6 LOP3.LUT R6, R6, R29, RZ, 0x3c, !PT ;  /* 0x0000001d06066212 */ /* 0x000fe400078e3cff */
[----:B------:R-:W-:Y:S02]  /*0810*/  @P6 LOP3.LUT R7, R7, R30, RZ, 0x3c, !PT ;  /* 0x0000001e07076212 */ /* 0x000fe400078e3cff */
[----:B------:R-:W-:-:S02]  /*0820*/  @P0 LOP3.LUT R3, R3, R32, RZ, 0x3c, !PT ;  /* 0x0000002003030212 */ /* 0x000fc400078e3cff */
[----:B------:R-:W-:Y:S02]  /*0830*/  @P0 LOP3.LUT R7, R7, R34, RZ, 0x3c, !PT ;  /* 0x0000002207070212 */ /* 0x000fe400078e3cff */
[----:B------:R-:W-:Y:S02]  /*0840*/  @P0 LOP3.LUT R2, R2, R31, RZ, 0x3c, !PT ;  /* 0x0000001f02020212 */ /* 0x000fe400078e3cff */
[----:B------:R-:W-:Y:S02]  /*0850*/  @P0 LOP3.LUT R6, R6, R33, RZ, 0x3c, !PT ;  /* 0x0000002106060212 */ /* 0x000fe400078e3cff */
[----:B------:R-:W-:-:S13]  /*0860*/  R2P PR, R28.B1, 0x7f ;  /* 0x0000007f1c007804 */ /* 0x000fda0000001000 */
[----:B------:R-:W2:Y:S04]  /*0870*/  @P0 LDG.E R22, desc[UR10][R10.64+0xa0] ;  /* 0x0000a00a0a160981 */ /* 0x000ea8000c1e1900 */
[----:B------:R-:W3:Y:S04]  /*0880*/  @P1 LDG.E R30, desc[UR10][R10.64+0xb4] ;  /* 0x0000b40a0a1e1981 */ /* 0x000ee8000c1e1900 */
[----:B------:R-:W4:Y:S04]  /*0890*/  @P2 LDG.E R32, desc[UR10][R10.64+0xc8] ;  /* 0x0000c80a0a202981 */ /* 0x000f28000c1e1900 */
        /* <DEDUP_REMOVED lines=9> */
[----:B------:R-:W4:Y:S01]  /*0930*/  @P4 LDG.E R35, desc[UR10][R10.64+0xf4] ;  /* 0x0000f40a0a234981 */ /* 0x000f22000c1e1900 */
[----:B--2---:R-:W-:-:S03]  /*0940*/  @P0 LOP3.LUT R19, R19, R22, RZ, 0x3c, !PT ;  /* 0x0000001613130212 */ /* 0x004fc600078e3cff */
[----:B------:R-:W2:Y:S01]  /*0950*/  @P1 LDG.E R22, desc[UR10][R10.64+0xc4] ;  /* 0x0000c40a0a161981 */ /* 0x000ea2000c1e1900 */
[----:B---3--:R-:W-:-:S03]  /*0960*/  @P1 LOP3.LUT R19, R19, R30, RZ, 0x3c, !PT ;  /* 0x0000001e13131212 */ /* 0x008fc600078e3cff */
[----:B------:R-:W3:Y:S01]  /*0970*/  @P1 LDG.E R30, desc[UR10][R10.64+0xbc] ;  /* 0x0000bc0a0a1e1981 */ /* 0x000ee2000c1e1900 */
[----:B----4-:R-:W-:-:S03]  /*0980*/  @P2 LOP3.LUT R19, R19, R32, RZ, 0x3c, !PT ;  /* 0x0000002013132212 */ /* 0x010fc600078e3cff */
[----:B------:R-:W4:Y:S01]  /*0990*/  @P6 LDG.E R32, desc[UR10][R10.64+0x118] ;  /* 0x0001180a0a206981 */ /* 0x000f22000c1e1900 */
[----:B------:R-:W-:Y:S02]  /*09a0*/  @P3 LOP3.LUT R19, R19, R34, RZ, 0x3c, !PT ;  /* 0x0000002213133212 */ /* 0x000fe400078e3cff */
[----:B------:R-:W-:Y:S02]  /*09b0*/  @P0 LOP3.LUT R2, R2, R25, RZ, 0x3c, !PT ;  /* 0x0000001902020212 */ /* 0x000fe400078e3cff */
[----:B------:R-:W4:Y:S01]  /*09c0*/  @P4 LDG.E R25, desc[UR10][R10.64+0xfc] ;  /* 0x0000fc0a0a194981 */ /* 0x000f22000c1e1900 */
[----:B------:R-:W-:-:S03]  /*09d0*/  @P0 LOP3.LUT R3, R3, R24, RZ, 0x3c, !PT ;  /* 0x0000001803030212 */ /* 0x000fc600078e3cff */
[----:B------:R-:W4:Y:S01]  /*09e0*/  @P2 LDG.E R24, desc[UR10][R10.64+0xd0] ;  /* 0x0000d00a0a182981 */ /* 0x000f22000c1e1900 */
[----:B------:R-:W-:-:S03]  /*09f0*/  @P0 LOP3.LUT R6, R6, R27, RZ, 0x3c, !PT ;  /* 0x0000001b06060212 */ /* 0x000fc600078e3cff */
[----:B------:R-:W4:Y:S01]  /*0a00*/  @P2 LDG.E R27, desc[UR10][R10.64+0xcc] ;  /* 0x0000cc0a0a1b2981 */ /* 0x000f22000c1e1900 */
[----:B------:R-:W-:Y:S02]  /*0a10*/  @P0 LOP3.LUT R7, R7, R26, RZ, 0x3c, !PT ;  /* 0x0000001a07070212 */ /* 0x000fe400078e3cff */
[----:B------:R-:W-:Y:S01]  /*0a20*/  LOP3.LUT P0, RZ, R28, 0x8000, RZ, 0xc0, !PT ;  /* 0x000080001cff7812 */ /* 0x000fe2000780c0ff */
[----:B------:R-:W4:Y:S01]  /*0a30*/  @P2 LDG.E R26, desc[UR10][R10.64+0xd8] ;  /* 0x0000d80a0a1a2981 */ /* 0x000f22000c1e1900 */
[----:B------:R-:W-:-:S03]  /*0a40*/  @P4 LOP3.LUT R19, R19, R36, RZ, 0x3c, !PT ;  /* 0x0000002413134212 */ /* 0x000fc600078e3cff */
[----:B------:R-:W4:Y:S01]  /*0a50*/  @P3 LDG.E R28, desc[UR10][R10.64+0xe4] ;  /* 0x0000e40a0a1c3981 */ /* 0x000f22000c1e1900 */
[----:B------:R-:W-:-:S03]  /*0a60*/  @P1 LOP3.LUT R2, R2, R29, RZ, 0x3c, !PT ;  /* 0x0000001d02021212 */ /* 0x000fc600078e3cff */
[----:B------:R-:W4:Y:S01]  /*0a70*/  @P2 LDG.E R29, desc[UR10][R10.64+0xd4] ;  /* 0x0000d40a0a1d2981 */ /* 0x000f22000c1e1900 */
[----:B------:R-:W-:-:S03]  /*0a80*/  @P5 LOP3.LUT R19, R19, R33, RZ, 0x3c, !PT ;  /* 0x0000002113135212 */ /* 0x000fc600078e3cff */
[----:B------:R-:W4:Y:S01]  /*0a90*/  @P3 LDG.E R33, desc[UR10][R10.64+0xe8] ;  /* 0x0000e80a0a213981 */ /* 0x000f22000c1e1900 */
[----:B------:R-:W-:-:S03]  /*0aa0*/  @P1 LOP3.LUT R6, R6, R31, RZ, 0x3c, !PT ;  /* 0x0000001f06061212 */ /* 0x000fc600078e3cff */
        /* <DEDUP_REMOVED lines=20> */
[----:B------:R-:W-:Y:S02]  /*0bf0*/  @P3 LOP3.LUT R2, R2, R31, RZ, 0x3c, !PT ;  /* 0x0000001f02023212 */ /* 0x000fe400078e3cff */
[----:B------:R-:W-:Y:S01]  /*0c00*/  @P4 LOP3.LUT R6, R6, R25, RZ, 0x3c, !PT ;  /* 0x0000001906064212 */ /* 0x000fe200078e3cff */
        /* <DEDUP_REMOVED lines=10> */
[----:B------:R-:W-:-:S05]  /*0cb0*/  VIADD R23, R23, 0x10 ;  /* 0x0000001017177836 */ /* 0x000fca0000000000 */
[----:B------:R-:W-:Y:S02]  /*0cc0*/  ISETP.NE.AND P1, PT, R23, 0x20, PT ;  /* 0x000000201700780c */ /* 0x000fe40003f25270 */
[----:B------:R-:W-:Y:S02]  /*0cd0*/  @P4 LOP3.LUT R7, R7, R24, RZ, 0x3c, !PT ;  /* 0x0000001807074212 */ /* 0x000fe400078e3cff */
[----:B------:R-:W-:Y:S02]  /*0ce0*/  @P5 LOP3.LUT R2, R2, R27, RZ, 0x3c, !PT ;  /* 0x0000001b02025212 */ /* 0x000fe400078e3cff */
[----:B------:R-:W-:-:S04]  /*0cf0*/  @P5 LOP3.LUT R3, R3, R26, RZ, 0x3c, !PT ;  /* 0x0000001a03035212 */ /* 0x000fc800078e3cff */
[----:B------:R-:W-:Y:S02]  /*0d00*/  @P6 LOP3.LUT R3, R3, R28, RZ, 0x3c, !PT ;  /* 0x0000001c03036212 */ /* 0x000fe400078e3cff */
[----:B------:R-:W-:Y:S02]  /*0d10*/  @P5 LOP3.LUT R6, R6, R29, RZ, 0x3c, !PT ;  /* 0x0000001d06065212 */ /* 0x000fe400078e3cff */
[----:B------:R-:W-:Y:S02]  /*0d20*/  @P6 LOP3.LUT R2, R2, R31, RZ, 0x3c, !PT ;  /* 0x0000001f02026212 */ /* 0x000fe400078e3cff */
[----:B------:R-:W-:Y:S02]  /*0d30*/  @P6 LOP3.LUT R6, R6, R25, RZ, 0x3c, !PT ;  /* 0x0000001906066212 */ /* 0x000fe400078e3cff */
[----:B------:R-:W-:Y:S02]  /*0d40*/  @P0 LOP3.LUT R2, R2, R33, RZ, 0x3c, !PT ;  /* 0x0000002102020212 */ /* 0x000fe400078e3cff */
[----:B------:R-:W-:-:S02]  /*0d50*/  @P0 LOP3.LUT R6, R6, R35, RZ, 0x3c, !PT ;  /* 0x0000002306060212 */ /* 0x000fc400078e3cff */
[----:B--2---:R-:W-:-:S04]  /*0d60*/  @P5 LOP3.LUT R7, R7, R22, RZ, 0x3c, !PT ;  /* 0x0000001607075212 */ /* 0x004fc800078e3cff */
[----:B---3--:R-:W-:Y:S02]  /*0d70*/  @P6 LOP3.LUT R7, R7, R30, RZ, 0x3c, !PT ;  /* 0x0000001e07076212 */ /* 0x008fe400078e3cff */
[----:B----4-:R-:W-:Y:S02]  /*0d80*/  @P0 LOP3.LUT R3, R3, R32, RZ, 0x3c, !PT ;  /* 0x0000002003030212 */ /* 0x010fe400078e3cff */
[----:B------:R-:W-:Y:S01]  /*0d90*/  @P0 LOP3.LUT R7, R7, R34, RZ, 0x3c, !PT ;  /* 0x0000002207070212 */ /* 0x000fe200078e3cff */
[----:B------:R-:W-:Y:S06]  /*0da0*/  @P1 BRA `(.L_x_4) ;  /* 0xfffffff4004c1947 */ /* 0x000fec000383ffff */
[----:B------:R-:W-:-:S05]  /*0db0*/  VIADD R21, R21, 0x1 ;  /* 0x0000000115157836 */ /* 0x000fca0000000000 */
[----:B------:R-:W-:-:S13]  /*0dc0*/  ISETP.NE.AND P0, PT, R21, 0x5, PT ;  /* 0x000000051500780c */ /* 0x000fda0003f05270 */
[----:B------:R-:W-:Y:S05]  /*0dd0*/  @P0 BRA `(.L_x_5) ;  /* 0xfffffff400300947 */ /* 0x000fea000383ffff */
[----:B------:R1:W-:Y:S01]  /*0de0*/  STG.E.64 desc[UR10][R4.64+0x8], R2 ;  /* 0x0000080204007986 */ /* 0x0003e2000c101b0a */
[----:B------:R-:W-:-:S03]  /*0df0*/  VIADD R17, R17, 0x1 ;  /* 0x0000000111117836 */ /* 0x000fc60000000000 */
[----:B------:R1:W-:Y:S02]  /*0e00*/  STG.E.64 desc[UR10][R4.64+0x10], R6 ;  /* 0x0000100604007986 */ /* 0x0003e4000c101b0a */
[----:B------:R-:W-:Y:S02]  /*0e10*/  ISETP.GE.U32.AND P0, PT, R17, R16, PT ;  /* 0x000000101100720c */ /* 0x000fe40003f06070 */
[----:B------:R1:W-:Y:S11]  /*0e20*/  STG.E desc[UR10][R4.64+0x4], R19 ;  /* 0x0000041304007986 */ /* 0x0003f6000c10190a */
[----:B------:R-:W-:Y:S05]  /*0e30*/  @!P0 BRA `(.L_x_6) ;  /* 0xfffffff400088947 */ /* 0x000fea000383ffff */
.L_x_3:
[----:B------:R-:W-:Y:S05]  /*0e40*/  BSYNC.RECONVERGENT B1 ;  /* 0x0000000000017941 */ /* 0x000fea0003800200 */
.L_x_2:
[----:B------:R-:W-:Y:S01]  /*0e50*/  ISETP.GT.U32.AND P0, PT, R14, 0x3, PT ;  /* 0x000000030e00780c */ /* 0x000fe20003f04070 */
[----:B------:R-:W-:Y:S01]  /*0e60*/  VIADD R12, R12, 0x1 ;  /* 0x000000010c0c7836 */ /* 0x000fe20000000000 */
[--C-:B------:R-:W-:Y:S02]  /*0e70*/  SHF.R.U64 R14, R14, 0x2, R15.reuse ;  /* 0x000000020e0e7819 */ /* 0x100fe4000000120f */
[----:B------:R-:W-:Y:S02]  /*0e80*/  ISETP.GT.U32.AND.EX P0, PT, R15, RZ, PT, P0 ;  /* 0x000000ff0f00720c */ /* 0x000fe40003f04100 */
[----:B------:R-:W-:-:S11]  /*0e90*/  SHF.R.U32.HI R15, RZ, 0x2, R15 ;  /* 0x00000002ff0f7819 */ /* 0x000fd6000001160f */
[----:B------:R-:W-:Y:S05]  /*0ea0*/  @P0 BRA `(.L_x_7) ;  /* 0xfffffff000cc0947 */ /* 0x000fea000383ffff */
.L_x_1:
[----:B------:R-:W-:Y:S05]  /*0eb0*/  BSYNC.RECONVERGENT B0 ;  /* 0x0000000000007941 */ /* 0x000fea0003800200 */
.L_x_0:
[----:B0-----:R-:W0:Y:S01]  /*0ec0*/  LDC R9, c[0x0][0x380] ;  /* 0x0000e000ff097b82 */ /* 0x001e220000000800 */
[----:B------:R-:W-:Y:S01]  /*0ed0*/  IABS R10, R0 ;  /* 0x00000000000a7213 */ /* 0x000fe20000000000 */
[----:B------:R-:W2:Y:S01]  /*0ee0*/  LDCU.64 UR6, c[0x0][0x3a8] ;  /* 0x00007500ff0677ac */ /* 0x000ea20008000a00 */
[----:B------:R3:W-:Y:S04]  /*0ef0*/  STG.E.64 desc[UR10][R4.64+0x18], RZ ;  /* 0x000018ff04007986 */ /* 0x0007e8000c101b0a */
[----:B------:R3:W-:Y:S04]  /*0f00*/  STG.E desc[UR10][R4.64+0x20], RZ ;  /* 0x000020ff04007986 */ /* 0x0007e8000c10190a */
[----:B------:R3:W-:Y:S01]  /*0f10*/  STG.E.64 desc[UR10][R4.64+0x28], RZ ;  /* 0x000028ff04007986 */ /* 0x0007e2000c101b0a */
[----:B0-----:R-:W-:-:S04]  /*0f20*/  IABS R8, R9 ;  /* 0x0000000900087213 */ /* 0x001fc80000000000 */
[----:B-1----:R-:W0:Y:S08]  /*0f30*/  I2F.RP R6, R8 ;  /* 0x0000000800067306 */ /* 0x002e300000209400 */
[----:B0-----:R-:W0:Y:S02]  /*0f40*/  MUFU.RCP R6, R6 ;  /* 0x0000000600067308 */ /* 0x001e240000001000 */
[----:B0-----:R-:W-:Y:S01]  /*0f50*/  VIADD R2, R6, 0xffffffe ;  /* 0x0ffffffe06027836 */ /* 0x001fe20000000000 */
[----:B--2---:R-:W-:-:S05]  /*0f60*/  LEA R6, P3, R0, UR6, 0x2 ;  /* 0x0000000600067c11 */ /* 0x004fca000f8610ff */
[----:B------:R0:W1:Y:S02]  /*0f70*/  F2I.FTZ.U32.TRUNC.NTZ R3, R2 ;  /* 0x0000000200037305 */ /* 0x000064000021f000 */
[----:B0-----:R-:W-:Y:S02]  /*0f80*/  IMAD.MOV.U32 R2, RZ, RZ, RZ ;  /* 0x000000ffff027224 */ /* 0x001fe400078e00ff */
[----:B-1----:R-:W-:-:S04]  /*0f90*/  IMAD.MOV R7, RZ, RZ, -R3 ;  /* 0x000000ffff077224 */ /* 0x002fc800078e0a03 */
[----:B------:R-:W-:-:S04]  /*0fa0*/  IMAD R7, R7, R8, RZ ;  /* 0x0000000807077224 */ /* 0x000fc800078e02ff */
[----:B------:R-:W-:-:S04]  /*0fb0*/  IMAD.HI.U32 R3, R3, R7, R2 ;  /* 0x0000000703037227 */ /* 0x000fc800078e0002 */
[----:B------:R-:W-:-:S04]  /*0fc0*/  IMAD.MOV.U32 R7, RZ, RZ, R10 ;  /* 0x000000ffff077224 */ /* 0x000fc800078e000a */
[----:B------:R-:W-:-:S04]  /*0fd0*/  IMAD.HI.U32 R2, R3, R7, RZ ;  /* 0x0000000703027227 */ /* 0x000fc800078e00ff */
[----:B------:R-:W-:-:S04]  /*0fe0*/  IMAD.MOV R3, RZ, RZ, -R2 ;  /* 0x000000ffff037224 */ /* 0x000fc800078e0a02 */
[C---:B------:R-:W-:Y:S02]  /*0ff0*/  IMAD R3, R8.reuse, R3, R7 ;  /* 0x0000000308037224 */ /* 0x040fe400078e0207 */
[----:B------:R-:W0:Y:S03]  /*1000*/  LDC R7, c[0x0][0x384] ;  /* 0x0000e100ff077b82 */ /* 0x000e260000000800 */
[----:B------:R-:W-:-:S13]  /*1010*/  ISETP.GT.U32.AND P1, PT, R8, R3, PT ;  /* 0x000000030800720c */ /* 0x000fda0003f24070 */
[----:B------:R-:W-:Y:S02]  /*1020*/  @!P1 IMAD.IADD R3, R3, 0x1, -R8 ;  /* 0x0000000103039824 */ /* 0x000fe400078e0a08 */
[----:B------:R-:W-:Y:S01]  /*1030*/  @!P1 VIADD R2, R2, 0x1 ;  /* 0x0000000102029836 */ /* 0x000fe20000000000 */
[----:B------:R-:W-:Y:S02]  /*1040*/  ISETP.NE.AND P1, PT, R9, RZ, PT ;  /* 0x000000ff0900720c */ /* 0x000fe40003f25270 */
[----:B------:R-:W-:Y:S02]  /*1050*/  ISETP.GE.U32.AND P0, PT, R3, R8, PT ;  /* 0x000000080300720c */ /* 0x000fe40003f06070 */
[----:B------:R-:W-:-:S04]  /*1060*/  LOP3.LUT R3, R0, R9, RZ, 0x3c, !PT ;  /* 0x0000000900037212 */ /* 0x000fc800078e3cff */
[----:B------:R-:W-:-:S07]  /*1070*/  ISETP.GE.AND P2, PT, R3, RZ, PT ;  /* 0x000000ff0300720c */ /* 0x000fce0003f46270 */
[----:B------:R-:W-:Y:S01]  /*1080*/  @P0 VIADD R2, R2, 0x1 ;  /* 0x0000000102020836 */ /* 0x000fe20000000000 */
[----:B0-----:R-:W-:Y:S02]  /*1090*/  ISETP.GE.AND P0, PT, R7, 0x1, PT ;  /* 0x000000010700780c */ /* 0x001fe40003f06270 */
[----:B------:R-:W-:-:S03]  /*10a0*/  LEA.HI.X R7, R0, UR7, R13, 0x2, P3 ;  /* 0x0000000700077c11 */ /* 0x000fc600098f140d */
[----:B------:R-:W-:Y:S01]  /*10b0*/  @!P2 IMAD.MOV R2, RZ, RZ, -R2 ;  /* 0x000000ffff02a224 */ /* 0x000fe200078e0a02 */
[----:B------:R-:W-:-:S05]  /*10c0*/  @!P1 LOP3.LUT R2, RZ, R9, RZ, 0x33, !PT ;  /* 0x00000009ff029212 */ /* 0x000fca00078e33ff */
[----:B------:R3:W-:Y:S02]  /*10d0*/  STG.E desc[UR10][R6.64], R2 ;  /* 0x0000000206007986 */ /* 0x0007e4000c10190a */
[----:B------:R-:W-:Y:S05]  /*10e0*/  @!P0 EXIT ;  /* 0x000000000000894d */ /* 0x000fea0003800000 */
[----:B---3--:R-:W2:Y:S04]  /*10f0*/  LDG.E.64 R6, desc[UR10][R4.64] ;  /* 0x0000000a04067981 */ /* 0x008ea8000c1e1b00 */
[----:B------:R-:W3:Y:S04]  /*1100*/  LDG.E R3, desc[UR10][R4.64+0x14] ;  /* 0x0000140a04037981 */ /* 0x000ee8000c1e1900 */
[----:B------:R0:W4:Y:S01]  /*1110*/  LDG.E R8, desc[UR10][R4.64+0x8] ;  /* 0x0000080a04087981 */ /* 0x000122000c1e1900 */
[----:B------:R-:W-:Y:S01]  /*1120*/  IMAD.MOV.U32 R12, RZ, RZ, 0x3e055027 ;  /* 0x3e055027ff0c7424 */ /* 0x000fe200078e00ff */
[----:B------:R-:W-:Y:S01]  /*1130*/  BSSY.RECONVERGENT B0, `(.L_x_8) ;  /* 0x0000041000007945 */ /* 0x000fe20003800200 */
[----:B------:R-:W-:-:S02]  /*1140*/  IMAD.MOV.U32 R14, RZ, RZ, 0x0 ;  /* 0x00000000ff0e7424 */ /* 0x000fc400078e00ff */
[----:B------:R-:W-:Y:S01]  /*1150*/  IMAD.MOV.U32 R15, RZ, RZ, 0x3fd80000 ;  /* 0x3fd80000ff0f7424 */ /* 0x000fe200078e00ff */
[----:B--2---:R-:W-:-:S04]  /*1160*/  SHF.R.U32.HI R10, RZ, 0x2, R7 ;  /* 0x00000002ff0a7819 */ /* 0x004fc80000011607 */
[----:B------:R-:W-:Y:S01]  /*1170*/  LOP3.LUT R7, R10, R7, RZ, 0x3c, !PT ;  /* 0x000000070a077212 */ /* 0x000fe200078e3cff */
[----:B---3--:R-:W-:-:S04]  /*1180*/  IMAD.SHL.U32 R10, R3, 0x10, RZ ;  /* 0x00000010030a7824 */ /* 0x008fc800078e00ff */
[----:B------:R-:W-:-:S05]  /*1190*/  IMAD.SHL.U32 R9, R7, 0x2, RZ ;  /* 0x0000000207097824 */ /* 0x000fca00078e00ff */
[----:B------:R-:W-:Y:S01]  /*11a0*/  LOP3.LUT R10, R3, R10, R9, 0x96, !PT ;  /* 0x0000000a030a7212 */ /* 0x000fe200078e9609 */
[----:B------:R-:W-:-:S03]  /*11b0*/  IMAD.MOV.U32 R3, RZ, RZ, 0x2f800000 ;  /* 0x2f800000ff037424 */ /* 0x000fc600078e00ff */
[----:B------:R-:W-:-:S04]  /*11c0*/  LOP3.LUT R7, R10, R7, RZ, 0x3c, !PT ;  /* 0x000000070a077212 */ /* 0x000fc800078e3cff */
[----:B------:R-:W-:-:S04]  /*11d0*/  IADD3 R9, PT, PT, R6, 0x587c5, R7 ;  /* 0x000587c506097810 */ /* 0x000fc80007ffe007 */
[----:B------:R-:W-:-:S05]  /*11e0*/  I2FP.F32.U32 R10, R9 ;  /* 0x00000009000a7245 */ /* 0x000fca0000201000 */
[----:B------:R-:W-:-:S05]  /*11f0*/  FFMA R10, R10, R3, 1.1641532182693481445e-10 ;  /* 0x2f0000000a0a7423 */ /* 0x000fca0000000003 */
[----:B------:R-:W-:-:S13]  /*1200*/  FSETP.GEU.AND P0, PT, R10, 1.175494350822287508e-38, PT ;  /* 0x008000000a00780b */ /* 0x000fda0003f0e000 */
[----:B------:R-:W-:-:S04]  /*1210*/  @!P0 FMUL R10, R10, 8388608 ;  /* 0x4b0000000a0a8820 */ /* 0x000fc80000400000 */
[----:B0-----:R-:W-:-:S05]  /*1220*/  VIADD R4, R10, 0xc0d55555 ;  /* 0xc0d555550a047836 */ /* 0x001fca0000000000 */
[----:B------:R-:W-:-:S05]  /*1230*/  LOP3.LUT R5, R4, 0xff800000, RZ, 0xc0, !PT ;  /* 0xff80000004057812 */ /* 0x000fca00078ec0ff */
[----:B------:R-:W-:Y:S01]  /*1240*/  IMAD.IADD R4, R10, 0x1, -R5 ;  /* 0x000000010a047824 */ /* 0x000fe200078e0a05 */
[----:B------:R-:W-:-:S03]  /*1250*/  I2FP.F32.S32 R5, R5 ;  /* 0x0000000500057245 */ /* 0x000fc60000201400 */
[----:B------:R-:W-:-:S04]  /*1260*/  FADD R9, R4, -1 ;  /* 0xbf80000004097421 */ /* 0x000fc80000000000 */
[----:B------:R-:W-:-:S04]  /*1270*/  FFMA R4, R9, -R12, 0.14084610342979431152 ;  /* 0x3e1039f609047423 */ /* 0x000fc8000000080c */
[----:B------:R-:W-:-:S04]  /*1280*/  FFMA R4, R9, R4, -0.12148627638816833496 ;  /* 0xbdf8cdcc09047423 */ /* 0x000fc80000000004 */
[----:B------:R-:W-:-:S04]  /*1290*/  FFMA R4, R9, R4, 0.13980610668659210205 ;  /* 0x3e0f295509047423 */ /* 0x000fc80000000004 */
[----:B------:R-:W-:-:S04]  /*12a0*/  FFMA R4, R9, R4, -0.16684235632419586182 ;  /* 0xbe2ad8b909047423 */ /* 0x000fc80000000004 */
[----:B------:R-:W-:-:S04]  /*12b0*/  FFMA R4, R9, R4, 0.20012299716472625732 ;  /* 0x3e4ced0b09047423 */ /* 0x000fc80000000004 */
[----:B------:R-:W-:-:S04]  /*12c0*/  FFMA R4, R9, R4, -0.24999669194221496582 ;  /* 0xbe7fff2209047423 */ /* 0x000fc80000000004 */
[----:B------:R-:W-:-:S04]  /*12d0*/  FFMA R4, R9, R4, 0.33333182334899902344 ;  /* 0x3eaaaa7809047423 */ /* 0x000fc80000000004 */
[C---:B------:R-:W-:Y:S01]  /*12e0*/  FFMA R12, R9.reuse, R4, -0.5 ;  /* 0xbf000000090c7423 */ /* 0x040fe20000000004 */
[----:B------:R-:W-:Y:S02]  /*12f0*/  FSEL R4, RZ, -23, P0 ;  /* 0xc1b80000ff047808 */ /* 0x000fe40000000000 */
[----:B------:R-:W-:Y:S01]  /*1300*/  ISETP.GT.U32.AND P0, PT, R10, 0x7f7fffff, PT ;  /* 0x7f7fffff0a00780c */ /* 0x000fe20003f04070 */
[----:B------:R-:W-:Y:S02]  /*1310*/  FMUL R12, R9, R12 ;  /* 0x0000000c090c7220 */ /* 0x000fe40000400000 */
[----:B------:R-:W-:Y:S01]  /*1320*/  FFMA R4, R5, 1.1920928955078125e-07, R4 ;  /* 0x3400000005047823 */ /* 0x000fe20000000004 */
[----:B------:R-:W-:Y:S02]  /*1330*/  IMAD.MOV.U32 R5, RZ, RZ, 0x7f800000 ;  /* 0x7f800000ff057424 */ /* 0x000fe400078e00ff */
[----:B------:R-:W-:-:S04]  /*1340*/  FFMA R9, R9, R12, R9 ;  /* 0x0000000c09097223 */ /* 0x000fc80000000009 */
[----:B------:R-:W-:Y:S01]  /*1350*/  FFMA R4, R4, 0.69314718246459960938, R9 ;  /* 0x3f31721804047823 */ /* 0x000fe20000000009 */
[----:B----4-:R-:W-:Y:S02]  /*1360*/  SHF.R.U32.HI R9, RZ, 0x2, R8 ;  /* 0x00000002ff097819 */ /* 0x010fe40000011608 */
[C---:B------:R-:W-:Y:S01]  /*1370*/  @P0 FFMA R4, R10.reuse, R5, +INF ;  /* 0x7f8000000a040423 */ /* 0x040fe20000000005 */
[----:B------:R-:W-:Y:S02]  /*1380*/  FSETP.NEU.AND P0, PT, R10, RZ, PT ;  /* 0x000000ff0a00720b */ /* 0x000fe40003f0d000 */
[----:B------:R-:W-:Y:S01]  /*1390*/  LOP3.LUT R9, R9, R8, RZ, 0x3c, !PT ;  /* 0x0000000809097212 */ /* 0x000fe200078e3cff */
[----:B------:R-:W-:Y:S01]  /*13a0*/  IMAD.SHL.U32 R8, R7, 0x10, RZ ;  /* 0x0000001007087824 */ /* 0x000fe200078e00ff */
[----:B------:R-:W-:-:S04]  /*13b0*/  FSEL R16, R4, -INF , P0 ;  /* 0xff80000004107808 */ /* 0x000fc80000000000 */
[----:B------:R0:W1:Y:S02]  /*13c0*/  F2F.F64.F32 R4, R16 ;  /* 0x0000001000047310 */ /* 0x0000640000201800 */
[----:B0-----:R-:W-:-:S05]  /*13d0*/  IMAD.SHL.U32 R16, R9, 0x2, RZ ;  /* 0x0000000209107824 */ /* 0x001fca00078e00ff */
[----:B------:R-:W-:Y:S01]  /*13e0*/  LOP3.LUT R8, R9, R16, R8, 0x96, !PT ;  /* 0x0000001009087212 */ /* 0x000fe200078e9608 */
[----:B-1----:R-:W-:-:S03]  /*13f0*/  DMUL R4, R4, -2 ;  /* 0xc000000004047828 */ /* 0x002fc60000000000 */
[----:B------:R-:W-:-:S03]  /*1400*/  LOP3.LUT R7, R8, R7, RZ, 0x3c, !PT ;  /* 0x0000000708077212 */ /* 0x000fc600078e3cff */
[----:B------:R-:W0:Y:S01]  /*1410*/  MUFU.RSQ64H R11, R5 ;  /* 0x00000005000b7308 */ /* 0x000e220000001c00 */
[----:B------:R-:W-:-:S03]  /*1420*/  IADD3 R7, PT, PT, R6, 0xb0f8a, R7 ;  /* 0x000b0f8a06077810 */ /* 0x000fc60007ffe007 */
[----:B------:R-:W-:Y:S01]  /*1430*/  VIADD R10, R5, 0xfcb00000 ;  /* 0xfcb00000050a7836 */ /* 0x000fe20000000000 */
[----:B------:R-:W-:-:S04]  /*1440*/  I2FP.F32.U32 R6, R7 ;  /* 0x0000000700067245 */ /* 0x000fc80000201000 */
[----:B------:R-:W-:Y:S01]  /*1450*/  ISETP.GE.U32.AND P0, PT, R10, 0x7ca00000, PT ;  /* 0x7ca000000a00780c */ /* 0x000fe20003f06070 */
[----:B------:R-:W-:Y:S01]  /*1460*/  FFMA R6, R6, R3, 1.1641532182693481445e-10 ;  /* 0x2f00000006067423 */ /* 0x000fe20000000003 */
[----:B0-----:R-:W-:-:S08]  /*1470*/  DMUL R12, R10, R10 ;  /* 0x0000000a0a0c7228 */ /* 0x001fd00000000000 */
[----:B------:R-:W-:-:S08]  /*1480*/  DFMA R12, R4, -R12, 1 ;  /* 0x3ff00000040c742b */ /* 0x000fd0000000080c */
[----:B------:R-:W-:Y:S02]  /*1490*/  DFMA R14, R12, R14, 0.5 ;  /* 0x3fe000000c0e742b */ /* 0x000fe4000000000e */
[----:B------:R-:W-:-:S08]  /*14a0*/  DMUL R12, R10, R12 ;  /* 0x0000000c0a0c7228 */ /* 0x000fd00000000000 */
[----:B------:R-:W-:-:S08]  /*14b0*/  DFMA R14, R14, R12, R10 ;  /* 0x0000000c0e0e722b */ /* 0x000fd0000000000a */
[----:B------:R-:W-:Y:S02]  /*14c0*/  DMUL R12, R4, R14 ;  /* 0x0000000e040c7228 */ /* 0x000fe40000000000 */
[----:B------:R-:W-:Y:S02]  /*14d0*/  VIADD R19, R15, 0xfff00000 ;  /* 0xfff000000f137836 */ /* 0x000fe40000000000 */
[----:B------:R-:W-:-:S04]  /*14e0*/  IMAD.MOV.U32 R18, RZ, RZ, R14 ;  /* 0x000000ffff127224 */ /* 0x000fc800078e000e */
[----:B------:R-:W-:-:S08]  /*14f0*/  DFMA R16, R12, -R12, R4 ;  /* 0x8000000c0c10722b */ /* 0x000fd00000000004 */
[----:B------:R-:W-:Y:S01]  /*1500*/  DFMA R26, R16, R18, R12 ;  /* 0x00000012101a722b */ /* 0x000fe2000000000c */
[----:B------:R-:W-:Y:S10]  /*1510*/  @!P0 BRA `(.L_x_9) ;  /* 0x0000000000088947 */ /* 0x000ff40003800000 */
[----:B------:R-:W-:-:S07]  /*1520*/  MOV R8, 0x1540 ;  /* 0x0000154000087802 */ /* 0x000fce0000000f00 */
[----:B------:R-:W-:Y:S05]  /*1530*/  CALL.REL.NOINC `($__internal_0_$__cuda_sm20_dsqrt_rn_f64_mediumpath_v1) ;  /* 0x0000001c007c7944 */ /* 0x000fea0003c00000 */
.L_x_9:
[----:B------:R-:W-:Y:S05]  /*1540*/  BSYNC.RECONVERGENT B0 ;  /* 0x0000000000007941 */ /* 0x000fea0003800200 */
.L_x_8:
[----:B------:R-:W0:Y:S01]  /*1550*/  F2F.F64.F32 R6, R6 ;  /* 0x0000000600067310 */ /* 0x000e220000201800 */
[----:B------:R-:W-:Y:S01]  /*1560*/  UMOV UR6, 0x54442d18 ;  /* 0x54442d1800067882 */ /* 0x000fe20000000000 */
[----:B------:R-:W-:Y:S01]  /*1570*/  UMOV UR7, 0x401921fb ;  /* 0x401921fb00077882 */ /* 0x000fe20000000000 */
[----:B------:R-:W1:Y:S01]  /*1580*/  LDCU UR4, c[0x0][0x384] ;  /* 0x00007080ff0477ac */ /* 0x000e620008000800 */
[----:B------:R-:W-:Y:S01]  /*1590*/  UMOV UR8, 0x252049c0 ;  /* 0x252049c000087882 */ /* 0x000fe20000000000 */
[----:B------:R-:W-:Y:S01]  /*15a0*/  UMOV UR9, 0x397b839a ;  /* 0x397b839a00097882 */ /* 0x000fe20000000000 */
[----:B0-----:R-:W-:Y:S01]  /*15b0*/  DMUL R24, R6, UR6 ;  /* 0x0000000606187c28 */ /* 0x001fe20008000000 */
[----:B------:R-:W-:Y:S01]  /*15c0*/  UMOV UR6, 0x6dc9c883 ;  /* 0x6dc9c88300067882 */ /* 0x000fe20000000000 */
[----:B------:R-:W-:Y:S01]  /*15d0*/  UMOV UR7, 0x3fe45f30 ;  /* 0x3fe45f3000077882 */ /* 0x000fe20000000000 */
[----:B-1----:R-:W-:-:S05]  /*15e0*/  UISETP.GE.U32.AND UP0, UPT, UR4, 0x4, UPT ;  /* 0x000000040400788c */ /* 0x002fca000bf06070 */
[----:B------:R-:W-:Y:S01]  /*15f0*/  DMUL R4, R24, UR6 ;  /* 0x0000000618047c28 */ /* 0x000fe20008000000 */
[----:B------:R-:W-:Y:S01]  /*1600*/  UMOV UR6, 0x54442d18 ;  /* 0x54442d1800067882 */ /* 0x000fe20000000000 */
[----:B------:R-:W-:Y:S01]  /*1610*/  UMOV UR7, 0x3ff921fb ;  /* 0x3ff921fb00077882 */ /* 0x000fe20000000000 */
[----:B------:R-:W-:-:S03]  /*1620*/  DMUL R20, RZ, R24 ;  /* 0x00000018ff147228 */ /* 0x000fc60000000000 */
[----:B------:R0:W1:Y:S02]  /*1630*/  F2I.F64 R3, R4 ;  /* 0x0000000400037311 */ /* 0x0000640000301100 */
[----:B0-----:R-:W-:-:S06]  /*1640*/  IMAD.MOV.U32 R4, RZ, RZ, RZ ;  /* 0x000000ffff047224 */ /* 0x001fcc00078e00ff */
[----:B-1----:R-:W0:Y:S02]  /*1650*/  I2F.F64 R22, R3 ;  /* 0x0000000300167312 */ /* 0x002e240000201c00 */
[----:B0-----:R-:W-:Y:S01]  /*1660*/  DFMA R8, R22, -UR6, R24 ;  /* 0x8000000616087c2b */ /* 0x001fe20008000018 */
[----:B------:R-:W-:Y:S01]  /*1670*/  UMOV UR6, 0x33145c00 ;  /* 0x33145c0000067882 */ /* 0x000fe20000000000 */
[----:B------:R-:W-:-:S06]  /*1680*/  UMOV UR7, 0x3c91a626 ;  /* 0x3c91a62600077882 */ /* 0x000fcc0000000000 */
[----:B------:R-:W-:Y:S01]  /*1690*/  DFMA R8, R22, -UR6, R8 ;  /* 0x8000000616087c2b */ /* 0x000fe20008000008 */
[----:B------:R-:W-:-:S07]  /*16a0*/  ULOP3.LUT UR6, UR4, 0x3, URZ, 0xc0, !UPT ;  /* 0x0000000304067892 */ /* 0x000fce000f8ec0ff */
[----:B------:R-:W-:Y:S01]  /*16b0*/  DFMA R22, R22, -UR8, R8 ;  /* 0x8000000816167c2b */ /* 0x000fe20008000008 */
[----:B------:R-:W-:Y:S10]  /*16c0*/  BRA.U !UP0, `(.L_x_10) ;  /* 0x0000000d084c7547 */ /* 0x000ff4000b800000 */
[----:B------:R-:W-:Y:S01]  /*16d0*/  ULOP3.LUT UR4, UR4, 0x7ffffffc, URZ, 0xc0, !UPT ;  /* 0x7ffffffc04047892 */ /* 0x000fe2000f8ec0ff */
[----:B------:R-:W-:Y:S01]  /*16e0*/  IMAD.MOV.U32 R5, RZ, RZ, RZ ;  /* 0x000000ffff057224 */ /* 0x000fe200078e00ff */
[----:B------:R-:W0:Y:S04]  /*16f0*/  LDCU.64 UR8, c[0x4][0x48] ;  /* 0x01000900ff0877ac */ /* 0x000e280008000a00 */
[----:B------:R-:W-:-:S07]  /*1700*/  IMAD.U32 R4, RZ, RZ, UR4 ;  /* 0x00000004ff047e24 */ /* 0x000fce000f8e00ff */
.L_x_27:
[----:B------:R-:W-:Y:S01]  /*1710*/  DSETP.NEU.AND P0, PT, R24, +INF , PT ;  /* 0x7ff000001800742a */ /* 0x000fe20003f0d000 */
[----:B------:R-:W-:Y:S01]  /*1720*/  BSSY.RECONVERGENT B0, `(.L_x_11) ;  /* 0x0000014000007945 */ /* 0x000fe20003800200 */
[----:B------:R-:W-:Y:S02]  /*1730*/  IMAD.MOV.U32 R34, RZ, RZ, 0x1 ;  /* 0x00000001ff227424 */ /* 0x000fe400078e00ff */
[----:B------:R-:W-:Y:S02]  /*1740*/  IMAD.MOV.U32 R30, RZ, RZ, R20 ;  /* 0x000000ffff1e7224 */ /* 0x000fe400078e0014 */
[----:B------:R-:W-:-:S08]  /*1750*/  IMAD.MOV.U32 R31, RZ, RZ, R21 ;  /* 0x000000ffff1f7224 */ /* 0x000fd000078e0015 */
[----:B-1----:R-:W-:Y:S05]  /*1760*/  @!P0 BRA `(.L_x_12) ;  /* 0x00000000003c8947 */ /* 0x002fea0003800000 */
[----:B------:R-:W-:Y:S01]  /*1770*/  DSETP.GE.AND P0, PT, R24, 2.14748364800000000000e+09, PT ;  /* 0x41e000001800742a */ /* 0x000fe20003f06000 */
[----:B------:R-:W-:Y:S01]  /*1780*/  BSSY.RECONVERGENT B1, `(.L_x_13) ;  /* 0x000000c000017945 */ /* 0x000fe20003800200 */
[----:B------:R-:W-:Y:S02]  /*1790*/  IMAD.MOV.U32 R6, RZ, RZ, R3 ;  /* 0x000000ffff067224 */ /* 0x000fe400078e0003 */
[----:B------:R-:W-:Y:S02]  /*17a0*/  IMAD.MOV.U32 R30, RZ, RZ, R22 ;  /* 0x000000ffff1e7224 */ /* 0x000fe400078e0016 */
[----:B------:R-:W-:-:S08]  /*17b0*/  IMAD.MOV.U32 R31, RZ, RZ, R23 ;  /* 0x000000ffff1f7224 */ /* 0x000fd000078e0017 */
[----:B------:R-:W-:Y:S05]  /*17c0*/  @!P0 BRA `(.L_x_14) ;  /* 0x00000000001c8947 */ /* 0x000fea0003800000 */
[----:B------:R-:W-:Y:S01]  /*17d0*/  IMAD.MOV.U32 R32, RZ, RZ, R24 ;  /* 0x000000ffff207224 */ /* 0x000fe200078e0018 */
[----:B------:R-:W-:Y:S01]  /*17e0*/  MOV R8, 0x1810 ;  /* 0x0000181000087802 */ /* 0x000fe20000000f00 */
[----:B------:R-:W-:-:S07]  /*17f0*/  IMAD.MOV.U32 R7, RZ, RZ, R25 ;  /* 0x000000ffff077224 */ /* 0x000fce00078e0019 */
[----:B0-----:R-:W-:Y:S05]  /*1800*/  CALL.REL.NOINC `($_Z20generate_data_kerneliiiPfS_S_PiP17curandStateXORWOW$__internal_trig_reduction_slowpathd) ;  /* 0x0000001c00707944 */ /* 0x001fea0003c00000 */
[----:B------:R-:W-:Y:S02]  /*1810*/  IMAD.MOV.U32 R6, RZ, RZ, R7 ;  /* 0x000000ffff067224 */ /* 0x000fe400078e0007 */
[----:B------:R-:W-:Y:S02]  /*1820*/  IMAD.MOV.U32 R30, RZ, RZ, R32 ;  /* 0x000000ffff1e7224 */ /* 0x000fe400078e0020 */
[----:B------:R-:W-:-:S07]  /*1830*/  IMAD.MOV.U32 R31, RZ, RZ, R33 ;  /* 0x000000ffff1f7224 */ /* 0x000fce00078e0021 */
.L_x_14:
[----:B0-----:R-:W-:Y:S05]  /*1840*/  BSYNC.RECONVERGENT B1 ;  /* 0x0000000000017941 */ /* 0x001fea0003800200 */
.L_x_13:
[----:B------:R-:W-:-:S07]  /*1850*/  VIADD R34, R6, 0x1 ;  /* 0x0000000106227836 */ /* 0x000fce0000000000 */
.L_x_12:
[----:B0-----:R-:W-:Y:S05]  /*1860*/  BSYNC.RECONVERGENT B0 ;  /* 0x0000000000007941 */ /* 0x001fea0003800200 */
.L_x_11:
[----:B------:R-:W-:-:S05]  /*1870*/  IMAD.SHL.U32 R6, R34, 0x40, RZ ;  /* 0x0000004022067824 */ /* 0x000fca00078e00ff */
[----:B------:R-:W-:-:S04]  /*1880*/  LOP3.LUT R6, R6, 0x40, RZ, 0xc0, !PT ;  /* 0x0000004006067812 */ /* 0x000fc800078ec0ff */
[----:B------:R-:W-:-:S05]  /*1890*/  IADD3 R32, P0, PT, R6, UR8, RZ ;  /* 0x0000000806207c10 */ /* 0x000fca000ff1e0ff */
[----:B------:R-:W-:-:S05]  /*18a0*/  IMAD.X R33, RZ, RZ, UR9, P0 ;  /* 0x00000009ff217e24 */ /* 0x000fca00080e06ff */
[----:B------:R-:W2:Y:S04]  /*18b0*/  LDG.E.128.CONSTANT R8, desc[UR10][R32.64] ;  /* 0x0000000a20087981 */ /* 0x000ea8000c1e9d00 */
[----:B------:R-:W3:Y:S04]  /*18c0*/  LDG.E.128.CONSTANT R12, desc[UR10][R32.64+0x10] ;  /* 0x0000100a200c7981 */ /* 0x000ee8000c1e9d00 */
[----:B------:R0:W4:Y:S01]  /*18d0*/  LDG.E.128.CONSTANT R16, desc[UR10][R32.64+0x20] ;  /* 0x0000200a20107981 */ /* 0x000122000c1e9d00 */
[----:B------:R-:W-:Y:S01]  /*18e0*/  LOP3.LUT R6, R34, 0x1, RZ, 0xc0, !PT ;  /* 0x0000000122067812 */ /* 0x000fe200078ec0ff */
[----:B------:R-:W-:Y:S01]  /*18f0*/  IMAD.MOV.U32 R7, RZ, RZ, 0x3da8ff83 ;  /* 0x3da8ff83ff077424 */ /* 0x000fe200078e00ff */
[----:B------:R-:W-:Y:S01]  /*1900*/  DMUL R28, R30, R30 ;  /* 0x0000001e1e1c7228 */ /* 0x000fe20000000000 */
[----:B------:R-:W-:Y:S01]  /*1910*/  BSSY.RECONVERGENT B0, `(.L_x_15) ;  /* 0x0000028000007945 */ /* 0x000fe20003800200 */
[----:B------:R-:W-:Y:S01]  /*1920*/  ISETP.NE.U32.AND P0, PT, R6, 0x1, PT ;  /* 0x000000010600780c */ /* 0x000fe20003f05070 */
[----:B------:R-:W-:-:S03]  /*1930*/  IMAD.MOV.U32 R6, RZ, RZ, 0x20fd8164 ;  /* 0x20fd8164ff067424 */ /* 0x000fc600078e00ff */
[----:B------:R-:W-:Y:S01]  /*1940*/  FSEL R7, -R7, 0.11223486810922622681, !P0 ;  /* 0x3de5db6507077808 */ /* 0x000fe20004000100 */
[----:B0-----:R-:W-:Y:S01]  /*1950*/  IMAD.MOV.U32 R32, RZ, RZ, R20 ;  /* 0x000000ffff207224 */ /* 0x001fe200078e0014 */
[----:B------:R-:W-:Y:S01]  /*1960*/  FSEL R6, R6, -8.06006814911005101289e+34, !P0 ;  /* 0xf9785eba06067808 */ /* 0x000fe20004000000 */
[----:B------:R-:W-:-:S05]  /*1970*/  IMAD.MOV.U32 R33, RZ, RZ, R21 ;  /* 0x000000ffff217224 */ /* 0x000fca00078e0015 */
[----:B--2---:R-:W-:-:S08]  /*1980*/  DFMA R6, R28, R6, R8 ;  /* 0x000000061c06722b */ /* 0x004fd00000000008 */
[----:B------:R-:W-:-:S08]  /*1990*/  DFMA R6, R28, R6, R10 ;  /* 0x000000061c06722b */ /* 0x000fd0000000000a */
[----:B---3--:R-:W-:-:S08]  /*19a0*/  DFMA R6, R28, R6, R12 ;  /* 0x000000061c06722b */ /* 0x008fd0000000000c */
[----:B------:R-:W-:-:S08]  /*19b0*/  DFMA R6, R28, R6, R14 ;  /* 0x000000061c06722b */ /* 0x000fd0000000000e */
[----:B----4-:R-:W-:-:S08]  /*19c0*/  DFMA R6, R28, R6, R16 ;  /* 0x000000061c06722b */ /* 0x010fd00000000010 */
[----:B------:R-:W-:-:S08]  /*19d0*/  DFMA R6, R28, R6, R18 ;  /* 0x000000061c06722b */ /* 0x000fd00000000012 */
[----:B------:R-:W-:Y:S02]  /*19e0*/  DFMA R8, R6, R30, R30 ;  /* 0x0000001e0608722b */ /* 0x000fe4000000001e */
[----:B------:R-:W-:-:S10]  /*19f0*/  DFMA R6, R28, R6, 1 ;  /* 0x3ff000001c06742b */ /* 0x000fd40000000006 */
[----:B------:R-:W-:Y:S02]  /*1a00*/  FSEL R8, R6, R8, !P0 ;  /* 0x0000000806087208 */ /* 0x000fe40004000000 */
[----:B------:R-:W-:Y:S02]  /*1a10*/  FSEL R9, R7, R9, !P0 ;  /* 0x0000000907097208 */ /* 0x000fe40004000000 */
[----:B------:R-:W-:-:S04]  /*1a20*/  LOP3.LUT P0, RZ, R34, 0x2, RZ, 0xc0, !PT ;  /* 0x0000000222ff7812 */ /* 0x000fc8000780c0ff */
[----:B------:R-:W-:-:S10]  /*1a30*/  DADD R6, RZ, -R8 ;  /* 0x00000000ff067229 */ /* 0x000fd40000000808 */
[----:B------:R-:W-:Y:S01]  /*1a40*/  FSEL R8, R8, R6, !P0 ;  /* 0x0000000608087208 */ /* 0x000fe20004000000 */
[----:B------:R-:W-:Y:S01]  /*1a50*/  IMAD R6, R5, 0x4, R1 ;  /* 0x0000000405067824 */ /* 0x000fe200078e0201 */
[----:B------:R-:W-:Y:S01]  /*1a60*/  FSEL R9, R9, R7, !P0 ;  /* 0x0000000709097208 */ /* 0x000fe20004000000 */
[----:B------:R-:W-:Y:S01]  /*1a70*/  DSETP.NEU.AND P0, PT, R24, +INF , PT ;  /* 0x7ff000001800742a */ /* 0x000fe20003f0d000 */
[----:B------:R-:W-:-:S04]  /*1a80*/  IMAD.MOV.U32 R7, RZ, RZ, 0x1 ;  /* 0x00000001ff077424 */ /* 0x000fc800078e00ff */
[----:B------:R-:W-:-:S10]  /*1a90*/  DMUL R8, R26, R8 ;  /* 0x000000081a087228 */ /* 0x000fd40000000000 */
[----:B------:R-:W0:Y:S02]  /*1aa0*/  F2F.F32.F64 R9, R8 ;  /* 0x0000000800097310 */ /* 0x000e240000301000 */
[----:B0-----:R0:W-:Y:S01]  /*1ab0*/  STL [R6], R9 ;  /* 0x0000000906007387 */ /* 0x0011e20000100800 */
[----:B------:R-:W-:Y:S05]  /*1ac0*/  @!P0 BRA `(.L_x_16) ;  /* 0x0000000000308947 */ /* 0x000fea0003800000 */
        /* <DEDUP_REMOVED lines=10> */
.L_x_18:
[----:B------:R-:W-:Y:S05]  /*1b70*/  BSYNC.RECONVERGENT B1 ;  /* 0x0000000000017941 */ /* 0x000fea0003800200 */
.L_x_17:
[----:B------:R-:W-:-:S07]  /*1b80*/  VIADD R7, R7, 0x1 ;  /* 0x0000000107077836 */ /* 0x000fce0000000000 */
.L_x_16:
[----:B------:R-:W-:Y:S05]  /*1b90*/  BSYNC.RECONVERGENT B0 ;  /* 0x0000000000007941 */ /* 0x000fea0003800200 */
.L_x_15:
[----:B------:R-:W-:-:S05]  /*1ba0*/  IMAD.SHL.U32 R8, R7, 0x40, RZ ;  /* 0x0000004007087824 */ /* 0x000fca00078e00ff */
[----:B------:R-:W-:-:S04]  /*1bb0*/  LOP3.LUT R8, R8, 0x40, RZ, 0xc0, !PT ;  /* 0x0000004008087812 */ /* 0x000fc800078ec0ff */
[----:B------:R-:W-:-:S05]  /*1bc0*/  IADD3 R34, P0, PT, R8, UR8, RZ ;  /* 0x0000000808227c10 */ /* 0x000fca000ff1e0ff */
[----:B------:R-:W-:-:S05]  /*1bd0*/  IMAD.X R35, RZ, RZ, UR9, P0 ;  /* 0x00000009ff237e24 */ /* 0x000fca00080e06ff */
[----:B0-----:R-:W2:Y:S04]  /*1be0*/  LDG.E.128.CONSTANT R8, desc[UR10][R34.64] ;  /* 0x0000000a22087981 */ /* 0x001ea8000c1e9d00 */
[----:B------:R-:W3:Y:S04]  /*1bf0*/  LDG.E.128.CONSTANT R12, desc[UR10][R34.64+0x10] ;  /* 0x0000100a220c7981 */ /* 0x000ee8000c1e9d00 */
[----:B------:R-:W4:Y:S01]  /*1c00*/  LDG.E.128.CONSTANT R16, desc[UR10][R34.64+0x20] ;  /* 0x0000200a22107981 */ /* 0x000f22000c1e9d00 */
[----:B------:R-:W-:Y:S01]  /*1c10*/  LOP3.LUT R28, R7, 0x1, RZ, 0xc0, !PT ;  /* 0x00000001071c7812 */ /* 0x000fe200078ec0ff */
[----:B------:R-:W-:Y:S01]  /*1c20*/  IMAD.MOV.U32 R29, RZ, RZ, 0x3da8ff83 ;  /* 0x3da8ff83ff1d7424 */ /* 0x000fe200078e00ff */
[----:B------:R-:W-:Y:S01]  /*1c30*/  DMUL R30, R32, R32 ;  /* 0x00000020201e7228 */ /* 0x000fe20000000000 */
[----:B------:R-:W-:Y:S01]  /*1c40*/  BSSY.RECONVERGENT B0, `(.L_x_19) ;  /* 0x0000027000007945 */ /* 0x000fe20003800200 */
[----:B------:R-:W-:Y:S01]  /*1c50*/  ISETP.NE.U32.AND P0, PT, R28, 0x1, PT ;  /* 0x000000011c00780c */ /* 0x000fe20003f05070 */
[----:B------:R-:W-:-:S03]  /*1c60*/  IMAD.MOV.U32 R28, RZ, RZ, 0x20fd8164 ;  /* 0x20fd8164ff1c7424 */ /* 0x000fc600078e00ff */
[----:B------:R-:W-:Y:S02]  /*1c70*/  FSEL R29, -R29, 0.11223486810922622681, !P0 ;  /* 0x3de5db651d1d7808 */ /* 0x000fe40004000100 */
[----:B------:R-:W-:-:S06]  /*1c80*/  FSEL R28, R28, -8.06006814911005101289e+34, !P0 ;  /* 0xf9785eba1c1c7808 */ /* 0x000fcc0004000000 */
[----:B--2---:R-:W-:-:S08]  /*1c90*/  DFMA R8, R30, R28, R8 ;  /* 0x0000001c1e08722b */ /* 0x004fd00000000008 */
[----:B------:R-:W-:-:S08]  /*1ca0*/  DFMA R8, R30, R8, R10 ;  /* 0x000000081e08722b */ /* 0x000fd0000000000a */
[----:B---3--:R-:W-:-:S08]  /*1cb0*/  DFMA R8, R30, R8, R12 ;  /* 0x000000081e08722b */ /* 0x008fd0000000000c */
[----:B------:R-:W-:-:S08]  /*1cc0*/  DFMA R8, R30, R8, R14 ;  /* 0x000000081e08722b */ /* 0x000fd0000000000e */
[----:B----4-:R-:W-:-:S08]  /*1cd0*/  DFMA R8, R30, R8, R16 ;  /* 0x000000081e08722b */ /* 0x010fd00000000010 */
[----:B------:R-:W-:-:S08]  /*1ce0*/  DFMA R8, R30, R8, R18 ;  /* 0x000000081e08722b */ /* 0x000fd00000000012 */
[----:B------:R-:W-:Y:S02]  /*1cf0*/  DFMA R10, R8, R32, R32 ;  /* 0x00000020080a722b */ /* 0x000fe40000000020 */
[----:B------:R-:W-:Y:S01]  /*1d00*/  DFMA R8, R30, R8, 1 ;  /* 0x3ff000001e08742b */ /* 0x000fe20000000008 */
[----:B------:R-:W-:Y:S02]  /*1d10*/  IMAD.MOV.U32 R32, RZ, RZ, R20 ;  /* 0x000000ffff207224 */ /* 0x000fe400078e0014 */
[----:B------:R-:W-:-:S07]  /*1d20*/  IMAD.MOV.U32 R33, RZ, RZ, R21 ;  /* 0x000000ffff217224 */ /* 0x000fce00078e0015 */
[----:B------:R-:W-:Y:S02]  /*1d30*/  FSEL R10, R8, R10, !P0 ;  /* 0x0000000a080a7208 */ /* 0x000fe40004000000 */
[----:B------:R-:W-:Y:S02]  /*1d40*/  FSEL R11, R9, R11, !P0 ;  /* 0x0000000b090b7208 */ /* 0x000fe40004000000 */
[----:B------:R-:W-:Y:S01]  /*1d50*/  LOP3.LUT P0, RZ, R7, 0x2, RZ, 0xc0, !PT ;  /* 0x0000000207ff7812 */ /* 0x000fe2000780c0ff */
[----:B------:R-:W-:-:S03]  /*1d60*/  IMAD.MOV.U32 R7, RZ, RZ, 0x1 ;  /* 0x00000001ff077424 */ /* 0x000fc600078e00ff */
[----:B------:R-:W-:-:S10]  /*1d70*/  DADD R8, RZ, -R10 ;  /* 0x00000000ff087229 */ /* 0x000fd4000000080a */
[----:B------:R-:W-:Y:S02]  /*1d80*/  FSEL R8, R10, R8, !P0 ;  /* 0x000000080a087208 */ /* 0x000fe40004000000 */
[----:B------:R-:W-:Y:S01]  /*1d90*/  FSEL R9, R11, R9, !P0 ;  /* 0x000000090b097208 */ /* 0x000fe20004000000 */
[----:B------:R-:W-:-:S05]  /*1da0*/  DSETP.NEU.AND P0, PT, R24, +INF , PT ;  /* 0x7ff000001800742a */ /* 0x000fca0003f0d000 */
[----:B------:R-:W-:-:S10]  /*1db0*/  DMUL R8, R26, R8 ;  /* 0x000000081a087228 */ /* 0x000fd40000000000 */
[----:B------:R-:W0:Y:S02]  /*1dc0*/  F2F.F32.F64 R9, R8 ;  /* 0x0000000800097310 */ /* 0x000e240000301000 */
[----:B0-----:R0:W-:Y:S01]  /*1dd0*/  STL [R6+0x4], R9 ;  /* 0x0000040906007387 */ /* 0x0011e20000100800 */
        /* <DEDUP_REMOVED lines=11> */
.L_x_22:
[----:B------:R-:W-:Y:S05]  /*1e90*/  BSYNC.RECONVERGENT B1 ;  /* 0x0000000000017941 */ /* 0x000fea0003800200 */
.L_x_21:
[----:B------:R-:W-:-:S07]  /*1ea0*/  VIADD R7, R7, 0x1 ;  /* 0x0000000107077836 */ /* 0x000fce0000000000 */
.L_x_20:
[----:B------:R-:W-:Y:S05]  /*1eb0*/  BSYNC.RECONVERGENT B0 ;  /* 0x0000000000007941 */ /* 0x000fea0003800200 */
.L_x_19:
        /* <DEDUP_REMOVED lines=47> */
.L_x_26:
[----:B------:R-:W-:Y:S05]  /*21b0*/  BSYNC.RECONVERGENT B1 ;  /* 0x0000000000017941 */ /* 0x000fea0003800200 */
.L_x_25:
[----:B------:R-:W-:-:S07]  /*21c0*/  VIADD R7, R7, 0x1 ;  /* 0x0000000107077836 */ /* 0x000fce0000000000 */
.L_x_24:
[----:B------:R-:W-:Y:S05]  /*21d0*/  BSYNC.RECONVERGENT B0 ;  /* 0x0000000000007941 */ /* 0x000fea0003800200 */
.L_x_23:
        /* <DEDUP_REMOVED lines=10> */
[----:B------:R-:W-:Y:S01]  /*2280*/  VIADD R5, R5, 0x4 ;  /* 0x0000000405057836 */ /* 0x000fe20000000000 */
        /* <DEDUP_REMOVED lines=16> */
[----:B------:R-:W-:Y:S02]  /*2390*/  FSEL R8, R10, R8, !P0 ;  /* 0x000000080a087208 */ /* 0x000fe40004000000 */
[----:B------:R-:W-:Y:S02]  /*23a0*/  FSEL R9, R11, R9, !P0 ;  /* 0x000000090b097208 */ /* 0x000fe40004000000 */
[----:B------:R-:W-:-:S04]  /*23b0*/  ISETP.NE.AND P0, PT, R5, R4, PT ;  /* 0x000000040500720c */ /* 0x000fc80003f05270 */
[----:B------:R-:W-:-:S10]  /*23c0*/  DMUL R8, R26, R8 ;  /* 0x000000081a087228 */ /* 0x000fd40000000000 */
[----:B------:R-:W0:Y:S02]  /*23d0*/  F2F.F32.F64 R9, R8 ;  /* 0x0000000800097310 */ /* 0x000e240000301000 */
[----:B0-----:R1:W-:Y:S01]  /*23e0*/  STL [R6+0xc], R9 ;  /* 0x00000c0906007387 */ /* 0x0013e20000100800 */
[----:B------:R-:W-:Y:S05]  /*23f0*/  @P0 BRA `(.L_x_27) ;  /* 0xfffffff000c40947 */ /* 0x000fea000383ffff */
.L_x_10:
[----:B------:R-:W-:-:S09]  /*2400*/  UISETP.NE.AND UP0, UPT, UR6, URZ, UPT ;  /* 0x000000ff0600728c */ /* 0x000fd2000bf05270 */
[----:B------:R-:W-:Y:S05]  /*2410*/  BRA.U !UP0, `(.L_x_28) ;  /* 0x0000000108f07547 */ /* 0x000fea000b800000 */
[----:B------:R-:W0:Y:S01]  /*2420*/  LDCU.64 UR8, c[0x4][0x48] ;  /* 0x01000900ff0877ac */ /* 0x000e220008000a00 */
[----:B------:R-:W-:-:S05]  /*2430*/  UMOV UR4, URZ ;  /* 0x000000ff00047c82 */ /* 0x000fca0008000000 */
.L_x_33:
[----:B------:R-:W-:Y:S01]  /*2440*/  DSETP.NEU.AND P0, PT, R24, +INF , PT ;  /* 0x7ff000001800742a */ /* 0x000fe20003f0d000 */
[----:B------:R-:W-:Y:S01]  /*2450*/  BSSY.RECONVERGENT B0, `(.L_x_29) ;  /* 0x0000014000007945 */ /* 0x000fe20003800200 */
[----:B--2---:R-:W-:Y:S02]  /*2460*/  IMAD.MOV.U32 R5, RZ, RZ, 0x1 ;  /* 0x00000001ff057424 */ /* 0x004fe400078e00ff */
[----:B-1----:R-:W-:Y:S02]  /*2470*/  IMAD.MOV.U32 R6, RZ, RZ, R20 ;  /* 0x000000ffff067224 */ /* 0x002fe400078e0014 */
[----:B------:R-:W-:-:S08]  /*2480*/  IMAD.MOV.U32 R7, RZ, RZ, R21 ;  /* 0x000000ffff077224 */ /* 0x000fd000078e0015 */
        /* <DEDUP_REMOVED lines=14> */
.L_x_32:
[----:B0-----:R-:W-:Y:S05]  /*2570*/  BSYNC.RECONVERGENT B1 ;  /* 0x0000000000017941 */ /* 0x001fea0003800200 */
.L_x_31:
[----:B------:R-:W-:-:S07]  /*2580*/  VIADD R5, R5, 0x1 ;  /* 0x0000000105057836 */ /* 0x000fce0000000000 */
.L_x_30:
[----:B0-----:R-:W-:Y:S05]  /*2590*/  BSYNC.RECONVERGENT B0 ;  /* 0x0000000000007941 */ /* 0x001fea0003800200 */
.L_x_29:
[----:B------:R-:W-:-:S05]  /*25a0*/  IMAD.SHL.U32 R8, R5, 0x40, RZ ;  /* 0x0000004005087824 */ /* 0x000fca00078e00ff */
[----:B------:R-:W-:-:S04]  /*25b0*/  LOP3.LUT R8, R8, 0x40, RZ, 0xc0, !PT ;  /* 0x0000004008087812 */ /* 0x000fc800078ec0ff */
[----:B------:R-:W-:-:S05]  /*25c0*/  IADD3 R32, P0, PT, R8, UR8, RZ ;  /* 0x0000000808207c10 */ /* 0x000fca000ff1e0ff */
[----:B------:R-:W-:-:S05]  /*25d0*/  IMAD.X R33, RZ, RZ, UR9, P0 ;  /* 0x00000009ff217e24 */ /* 0x000fca00080e06ff */
[----:B------:R-:W2:Y:S04]  /*25e0*/  LDG.E.128.CONSTANT R8, desc[UR10][R32.64] ;  /* 0x0000000a20087981 */ /* 0x000ea8000c1e9d00 */
[----:B------:R-:W3:Y:S04]  /*25f0*/  LDG.E.128.CONSTANT R12, desc[UR10][R32.64+0x10] ;  /* 0x0000100a200c7981 */ /* 0x000ee8000c1e9d00 */
[----:B------:R-:W4:Y:S01]  /*2600*/  LDG.E.128.CONSTANT R16, desc[UR10][R32.64+0x20] ;  /* 0x0000200a20107981 */ /* 0x000f22000c1e9d00 */
[----:B------:R-:W-:Y:S01]  /*2610*/  LOP3.LUT R28, R5, 0x1, RZ, 0xc0, !PT ;  /* 0x00000001051c7812 */ /* 0x000fe200078ec0ff */
[----:B------:R-:W-:Y:S01]  /*2620*/  IMAD.MOV.U32 R30, RZ, RZ, 0x20fd8164 ;  /* 0x20fd8164ff1e7424 */ /* 0x000fe200078e00ff */
[----:B------:R-:W-:Y:S01]  /*2630*/  UIADD3 UR4, UPT, UPT, UR4, 0x1, URZ ;  /* 0x0000000104047890 */ /* 0x000fe2000fffe0ff */
[----:B------:R-:W-:Y:S01]  /*2640*/  IMAD.MOV.U32 R31, RZ, RZ, 0x3da8ff83 ;  /* 0x3da8ff83ff1f7424 */ /* 0x000fe200078e00ff */
[----:B------:R-:W-:Y:S01]  /*2650*/  ISETP.NE.U32.AND P0, PT, R28, 0x1, PT ;  /* 0x000000011c00780c */ /* 0x000fe20003f05070 */
[----:B------:R-:W-:Y:S01]  /*2660*/  DMUL R28, R6, R6 ;  /* 0x00000006061c7228 */ /* 0x000fe20000000000 */
[----:B------:R-:W-:-:S02]  /*2670*/  UISETP.NE.AND UP0, UPT, UR4, UR6, UPT ;  /* 0x000000060400728c */ /* 0x000fc4000bf05270 */
[----:B------:R-:W-:Y:S02]  /*2680*/  FSEL R30, R30, -8.06006814911005101289e+34, !P0 ;  /* 0xf9785eba1e1e7808 */ /* 0x000fe40004000000 */
[----:B------:R-:W-:-:S06]  /*2690*/  FSEL R31, -R31, 0.11223486810922622681, !P0 ;  /* 0x3de5db651f1f7808 */ /* 0x000fcc0004000100 */
        /* <DEDUP_REMOVED lines=10> */
[----:B------:R-:W-:Y:S01]  /*2740*/  LOP3.LUT P0, RZ, R5, 0x2, RZ, 0xc0, !PT ;  /* 0x0000000205ff7812 */ /* 0x000fe2000780c0ff */
[C---:B------:R-:W-:Y:S02]  /*2750*/  IMAD R5, R4.reuse, 0x4, R1 ;  /* 0x0000000404057824 */ /* 0x040fe400078e0201 */
[----:B------:R-:W-:Y:S01]  /*2760*/  VIADD R4, R4, 0x1 ;  /* 0x0000000104047836 */ /* 0x000fe20000000000 */
[----:B------:R-:W-:-:S10]  /*2770*/  DADD R6, RZ, -R8 ;  /* 0x00000000ff067229 */ /* 0x000fd40000000808 */
[----:B------:R-:W-:Y:S02]  /*2780*/  FSEL R6, R8, R6, !P0 ;  /* 0x0000000608067208 */ /* 0x000fe40004000000 */
[----:B------:R-:W-:-:S06]  /*2790*/  FSEL R7, R9, R7, !P0 ;  /* 0x0000000709077208 */ /* 0x000fcc0004000000 */
[----:B------:R-:W-:-:S10]  /*27a0*/  DMUL R6, R26, R6 ;  /* 0x000000061a067228 */ /* 0x000fd40000000000 */
[----:B------:R-:W0:Y:S02]  /*27b0*/  F2F.F32.F64 R6, R6 ;  /* 0x0000000600067310 */ /* 0x000e240000301000 */
[----:B0-----:R2:W-:Y:S01]  /*27c0*/  STL [R5], R6 ;  /* 0x0000000605007387 */ /* 0x0015e20000100800 */
[----:B------:R-:W-:Y:S05]  /*27d0*/  BRA.U UP0, `(.L_x_33) ;  /* 0xfffffffd00187547 */ /* 0x000fea000b83ffff */
.L_x_28:
[----:B------:R-:W-:Y:S01]  /*27e0*/  VIADD R3, R1, 0x20 ;  /* 0x0000002001037836 */ /* 0x000fe20000000000 */
[----:B-12---:R-:W-:Y:S01]  /*27f0*/  PRMT R6, RZ, 0x7610, R6 ;  /* 0x00007610ff067816 */ /* 0x006fe20000000006 */
[----:B------:R-:W-:Y:S01]  /*2800*/  UMOV UR4, URZ ;  /* 0x000000ff00047c82 */ /* 0x000fe20008000000 */
[----:B------:R-:W-:-:S07]  /*2810*/  PRMT R4, RZ, 0x7610, R4 ;  /* 0x00007610ff047816 */ /* 0x000fce0000000004 */
.L_x_39:
[----:B0-----:R-:W0:Y:S01]  /*2820*/  LDC R5, c[0x0][0x388] ;  /* 0x0000e200ff057b82 */ /* 0x001e220000000800 */
[----:B------:R-:W1:Y:S07]  /*2830*/  LDCU UR8, c[0x0][0x384] ;  /* 0x00007080ff0877ac */ /* 0x000e6e0008000800 */
[----:B------:R-:W2:Y:S01]  /*2840*/  LDC.64 R10, c[0x0][0x390] ;  /* 0x0000e400ff0a7b82 */ /* 0x000ea20000000a00 */
[----:B------:R-:W-:Y:S02]  /*2850*/  UISETP.GE.U32.AND UP2, UPT, UR4, 0xf, UPT ;  /* 0x0000000f0400788c */ /* 0x000fe4000bf46070 */
[----:B------:R-:W-:Y:S01]  /*2860*/  UIADD3 UR6, UPT, UPT, UR4, 0x1, URZ ;  /* 0x0000000104067890 */ /* 0x000fe2000fffe0ff */
[----:B------:R-:W-:Y:S01]  /*2870*/  VIADD R6, R6, 0x1 ;  /* 0x0000000106067836 */ /* 0x000fe20000000000 */
[----:B------:R-:W-:-:S02]  /*2880*/  UIMAD UR7, UR4, UR4, UR4 ;  /* 0x00000004040772a4 */ /* 0x000fc4000f8e0204 */
[----:B0-----:R-:W-:-:S04]  /*2890*/  IMAD R7, R5, UR4, R2 ;  /* 0x0000000405077c24 */ /* 0x001fc8000f8e0202 */
[----:B--2---:R-:W-:Y:S01]  /*28a0*/  IMAD.WIDE R10, R7, 0x4, R10 ;  /* 0x00000004070a7825 */ /* 0x004fe200078e020a */
[----:B-1----:R-:W-:-:S03]  /*28b0*/  UISETP.NE.AND UP0, UPT, UR6, UR8, UPT ;  /* 0x000000080600728c */ /* 0x002fc6000bf05270 */
[----:B------:R-:W-:Y:S02]  /*28c0*/  IMAD.U32 R7, RZ, RZ, UR4 ;  /* 0x00000004ff077e24 */ /* 0x000fe4000f8e00ff */
[----:B------:R0:W5:Y:S01]  /*28d0*/  LDG.E R11, desc[UR10][R10.64] ;  /* 0x0000000a0a0b7981 */ /* 0x000162000c1e1900 */
[----:B------:R-:W-:Y:S01]  /*28e0*/  VIADD R8, R4, 0x1 ;  /* 0x0000000104087836 */ /* 0x000fe20000000000 */
[----:B------:R-:W-:Y:S01]  /*28f0*/  UMOV UR4, UR6 ;  /* 0x0000000600047c82 */ /* 0x000fe20008000000 */
[----:B------:R-:W-:Y:S02]  /*2900*/  USHF.R.U32.HI UR7, URZ, 0x1, UR7 ;  /* 0x00000001ff077899 */ /* 0x000fe40008011607 */
[----:B------:R-:W-:Y:S01]  /*2910*/  ULOP3.LUT UP1, URZ, UR4, 0xf, URZ, 0xc0, !UPT ;  /* 0x0000000f04ff7892 */ /* 0x000fe2000f82c0ff */
[----:B0-----:R-:W-:Y:S01]  /*2920*/  IMAD.MOV.U32 R10, RZ, RZ, RZ ;  /* 0x000000ffff0a7224 */ /* 0x001fe200078e00ff */
[----:B------:R-:W-:Y:S09]  /*2930*/  BRA.U !UP2, `(.L_x_34) ;  /* 0x000000050a0c7547 */ /* 0x000ff2000b800000 */
[----:B------:R-:W-:Y:S01]  /*2940*/  ULOP3.LUT UR6, UR4, 0xfffffff0, URZ, 0xc0, !UPT ;  /* 0xfffffff004067892 */ /* 0x000fe2000f8ec0ff */
[----:B------:R-:W-:Y:S02]  /*2950*/  IMAD R4, R5, UR7, R2 ;  /* 0x0000000705047c24 */ /* 0x000fe4000f8e0202 */
[----:B------:R-:W-:Y:S01]  /*2960*/  IMAD.MOV.U32 R9, RZ, RZ, R3 ;  /* 0x000000ffff097224 */ /* 0x000fe200078e0003 */
[----:B------:R-:W-:Y:S02]  /*2970*/  UIADD3 UR8, UPT, UPT, -UR6, URZ, URZ ;  /* 0x000000ff06087290 */ /* 0x000fe4000fffe1ff */
[----:B------:R-:W-:-:S10]  /*2980*/  IMAD.U32 R10, RZ, RZ, UR6 ;  /* 0x00000006ff0a7e24 */ /* 0x000fd4000f8e00ff */
.L_x_35:
[----:B------:R-:W0:Y:S01]  /*2990*/  LDC.64 R16, c[0x0][0x398] ;  /* 0x0000e600ff107b82 */ /* 0x000e220000000a00 */
[----:B------:R-:W2:Y:S04]  /*29a0*/  LDL.64 R14, [R9+-0x20] ;  /* 0xffffe000090e7983 */ /* 0x000ea80000100a00 */
[----:B------:R-:W3:Y:S04]  /*29b0*/  LDL.64 R20, [R9+-0x18] ;  /* 0xffffe80009147983 */ /* 0x000ee80000100a00 */
[----:B------:R-:W4:Y:S01]  /*29c0*/  LDL.64 R12, [R9+-0x10] ;  /* 0xfffff000090c7983 */ /* 0x000f220000100a00 */
[----:B0-----:R-:W-:-:S05]  /*29d0*/  IMAD.WIDE R16, R4, 0x4, R16 ;  /* 0x0000000404107825 */ /* 0x001fca00078e0210 */
[----:B------:R-:W2:Y:S01]  /*29e0*/  LDG.E R24, desc[UR10][R16.64] ;  /* 0x0000000a10187981 */ /* 0x000ea2000c1e1900 */
[----:B------:R-:W-:-:S05]  /*29f0*/  IMAD.WIDE R30, R5, 0x4, R16 ;  /* 0x00000004051e7825 */ /* 0x000fca00078e0210 */
[----:B------:R-:W3:Y:S01]  /*2a00*/  LDG.E R18, desc[UR10][R30.64] ;  /* 0x0000000a1e127981 */ /* 0x000ee2000c1e1900 */
[----:B------:R-:W-:-:S05]  /*2a10*/  IMAD.WIDE R28, R5, 0x4, R30 ;  /* 0x00000004051c7825 */ /* 0x000fca00078e021e */
[----:B------:R0:W4:Y:S02]  /*2a20*/  LDG.E R19, desc[UR10][R28.64] ;  /* 0x0000000a1c137981 */ /* 0x000124000c1e1900 */
[----:B0-----:R-:W-:-:S05]  /*2a30*/  IMAD.WIDE R28, R5, 0x4, R28 ;  /* 0x00000004051c7825 */ /* 0x001fca00078e021c */
[----:B------:R-:W4:Y:S01]  /*2a40*/  LDG.E R22, desc[UR10][R28.64] ;  /* 0x0000000a1c167981 */ /* 0x000f22000c1e1900 */
[----:B------:R-:W-:-:S05]  /*2a50*/  IMAD.WIDE R26, R5, 0x4, R28 ;  /* 0x00000004051a7825 */ /* 0x000fca00078e021c */
[----:B------:R-:W4:Y:S01]  /*2a60*/  LDG.E R25, desc[UR10][R26.64] ;  /* 0x0000000a1a197981 */ /* 0x000f22000c1e1900 */
[----:B------:R-:W-:-:S05]  /*2a70*/  IMAD.WIDE R16, R5, 0x4, R26 ;  /* 0x0000000405107825 */ /* 0x000fca00078e021a */
[----:B------:R0:W4:Y:S02]  /*2a80*/  LDG.E R32, desc[UR10][R16.64] ;  /* 0x0000000a10207981 */ /* 0x000124000c1e1900 */
[----:B0-----:R-:W-:-:S04]  /*2a90*/  IMAD.WIDE R16, R5, 0x4, R16 ;  /* 0x0000000405107825 */ /* 0x001fc800078e0210 */
[----:B------:R-:W-:-:S05]  /*2aa0*/  IMAD.WIDE R36, R5, 0x4, R16 ;  /* 0x0000000405247825 */ /* 0x000fca00078e0210 */
[----:B------:R-:W4:Y:S01]  /*2ab0*/  LDG.E R28, desc[UR10][R36.64] ;  /* 0x0000000a241c7981 */ /* 0x000f22000c1e1900 */
[----:B------:R-:W-:-:S05]  /*2ac0*/  IMAD.WIDE R34, R5, 0x4, R36 ;  /* 0x0000000405227825 */ /* 0x000fca00078e0224 */
[----:B------:R-:W4:Y:S01]  /*2ad0*/  LDG.E R29, desc[UR10][R34.64] ;  /* 0x0000000a221d7981 */ /* 0x000f22000c1e1900 */
[----:B------:R-:W-:-:S04]  /*2ae0*/  IMAD.WIDE R30, R5, 0x4, R34 ;  /* 0x00000004051e7825 */ /* 0x000fc800078e0222 */
[----:B------:R-:W-:Y:S02]  /*2af0*/  IMAD.WIDE R26, R5, 0x4, R30 ;  /* 0x00000004051a7825 */ /* 0x000fe400078e021e */
[----:B------:R-:W4:Y:S04]  /*2b00*/  LDG.E R30, desc[UR10][R30.64] ;  /* 0x0000000a1e1e7981 */ /* 0x000f28000c1e1900 */
[----:B------:R-:W4:Y:S01]  /*2b10*/  LDG.E R33, desc[UR10][R26.64] ;  /* 0x0000000a1a217981 */ /* 0x000f22000c1e1900 */
[----:B--2--5:R-:W-:-:S03]  /*2b20*/  FFMA R14, R24, R14, R11 ;  /* 0x0000000e180e7223 */ /* 0x024fc6000000000b */
[----:B------:R0:W2:Y:S01]  /*2b30*/  LDG.E R11, desc[UR10][R16.64] ;  /* 0x0000000a100b7981 */ /* 0x0000a2000c1e1900 */
[----:B---3--:R-:W-:-:S03]  /*2b40*/  FFMA R18, R15, R18, R14 ;  /* 0x000000120f127223 */ /* 0x008fc6000000000e */
[----:B------:R-:W2:Y:S01]  /*2b50*/  LDL.64 R14, [R9+-0x8] ;  /* 0xfffff800090e7983 */ /* 0x000ea20000100a00 */
[----:B0-----:R-:W-:-:S04]  /*2b60*/  IMAD.WIDE R16, R5, 0x4, R26 ;  /* 0x0000000405107825 */ /* 0x001fc800078e021a */
[----:B----4-:R-:W-:Y:S01]  /*2b70*/  FFMA R20, R19, R20, R18 ;  /* 0x0000001413147223 */ /* 0x010fe20000000012 */
[----:B------:R-:W3:Y:S04]  /*2b80*/  LDL.64 R26, [R9+0x18] ;  /* 0x00001800091a7983 */ /* 0x000ee80000100a00 */
[----:B------:R-:W4:Y:S01]  /*2b90*/  LDL.64 R18, [R9] ;  /* 0x0000000009127983 */ /* 0x000f220000100a00 */
[----:B------:R-:W-:Y:S01]  /*2ba0*/  FFMA R24, R21, R22, R20 ;  /* 0x0000001615187223 */ /* 0x000fe20000000014 */
[----:B------:R-:W-:Y:S02]  /*2bb0*/  IMAD.WIDE R20, R5, 0x4, R16 ;  /* 0x0000000405147825 */ /* 0x000fe400078e0210 */
[----:B------:R-:W3:Y:S02]  /*2bc0*/  LDL.64 R22, [R9+0x8] ;  /* 0x0000080009167983 */ /* 0x000ee40000100a00 */
[----:B------:R-:W-:Y:S01]  /*2bd0*/  FFMA R12, R25, R12, R24 ;  /* 0x0000000c190c7223 */ /* 0x000fe20000000018 */
[----:B------:R-:W-:Y:S01]  /*2be0*/  IMAD.WIDE R24, R5, 0x4, R20 ;  /* 0x0000000405187825 */ /* 0x000fe200078e0214 */
[----:B------:R-:W3:Y:S03]  /*2bf0*/  LDG.E R16, desc[UR10][R16.64] ;  /* 0x0000000a10107981 */ /* 0x000ee6000c1e1900 */
[----:B------:R-:W-:Y:S01]  /*2c00*/  FFMA R32, R13, R32, R12 ;  /* 0x000000200d207223 */ /* 0x000fe2000000000c */
[----:B------:R-:W3:Y:S01]  /*2c10*/  LDG.E R21, desc[UR10][R20.64] ;  /* 0x0000000a14157981 */ /* 0x000ee2000c1e1900 */
[----:B------:R-:W-:-:S03]  /*2c20*/  IMAD.WIDE R36, R5, 0x4, R24 ;  /* 0x0000000405247825 */ /* 0x000fc600078e0218 */
[----:B------:R0:W3:Y:S04]  /*2c30*/  LDL.64 R12, [R9+0x10] ;  /* 0x00001000090c7983 */ /* 0x0000e80000100a00 */
[----:B------:R-:W3:Y:S01]  /*2c40*/  LDG.E R24, desc[UR10][R24.64] ;  /* 0x0000000a18187981 */ /* 0x000ee2000c1e1900 */
[----:B------:R-:W-:-:S03]  /*2c50*/  IMAD.WIDE R34, R5, 0x4, R36 ;  /* 0x0000000405227825 */ /* 0x000fc600078e0224 */
[----:B------:R-:W3:Y:S04]  /*2c60*/  LDG.E R31, desc[UR10][R36.64] ;  /* 0x0000000a241f7981 */ /* 0x000ee8000c1e1900 */
[----:B------:R-:W3:Y:S01]  /*2c70*/  LDG.E R34, desc[UR10][R34.64] ;  /* 0x0000000a22227981 */ /* 0x000ee2000c1e1900 */
[----:B------:R-:W-:-:S04]  /*2c80*/  UIADD3 UR8, UPT, UPT, UR8, 0x10, URZ ;  /* 0x0000001008087890 */ /* 0x000fc8000fffe0ff */
[----:B------:R-:W-:Y:S01]  /*2c90*/  UISETP.NE.AND UP2, UPT, UR8, URZ, UPT ;  /* 0x000000ff0800728c */ /* 0x000fe2000bf45270 */
[----:B0-----:R-:W-:Y:S02]  /*2ca0*/  VIADD R9, R9, 0x40 ;  /* 0x0000004009097836 */ /* 0x001fe40000000000 */
[----:B------:R-:W-:Y:S02]  /*2cb0*/  IMAD R4, R5, 0x10, R4 ;  /* 0x0000001005047824 */ /* 0x000fe400078e0204 */
[----:B--2---:R-:W-:-:S04]  /*2cc0*/  FFMA R14, R11, R14, R32 ;  /* 0x0000000e0b0e7223 */ /* 0x004fc80000000020 */
[----:B------:R-:W-:-:S04]  /*2cd0*/  FFMA R14, R15, R28, R14 ;  /* 0x0000001c0f0e7223 */ /* 0x000fc8000000000e */
[----:B----4-:R-:W-:-:S04]  /*2ce0*/  FFMA R14, R29, R18, R14 ;  /* 0x000000121d0e7223 */ /* 0x010fc8000000000e */
[----:B------:R-:W-:-:S04]  /*2cf0*/  FFMA R14, R19, R30, R14 ;  /* 0x0000001e130e7223 */ /* 0x000fc8000000000e */
[----:B---3--:R-:W-:-:S04]  /*2d00*/  FFMA R14, R33, R22, R14 ;  /* 0x00000016210e7223 */ /* 0x008fc8000000000e */
[----:B------:R-:W-:-:S04]  /*2d10*/  FFMA R14, R23, R16, R14 ;  /* 0x00000010170e7223 */ /* 0x000fc8000000000e */
[----:B------:R-:W-:-:S04]  /*2d20*/  FFMA R12, R21, R12, R14 ;  /* 0x0000000c150c7223 */ /* 0x000fc8000000000e */
[----:B------:R-:W-:-:S04]  /*2d30*/  FFMA R12, R13, R24, R12 ;  /* 0x000000180d0c7223 */ /* 0x000fc8000000000c */
[----:B------:R-:W-:-:S04]  /*2d40*/  FFMA R12, R31, R26, R12 ;  /* 0x0000001a1f0c7223 */ /* 0x000fc8000000000c */
[----:B------:R-:W-:Y:S01]  /*2d50*/  FFMA R11, R27, R34, R12 ;  /* 0x000000221b0b7223 */ /* 0x000fe2000000000c */
[----:B------:R-:W-:Y:S06]  /*2d60*/  BRA.U UP2, `(.L_x_35) ;  /* 0xfffffffd02087547 */ /* 0x000fec000b83ffff */
.L_x_34:
[----:B------:R-:W-:Y:S01]  /*2d70*/  PRMT R4, R8, 0x7610, R4 ;  /* 0x0000761008047816 */ /* 0x000fe20000000004 */
[----:B------:R-:W-:Y:S06]  /*2d80*/  BRA.U !UP1, `(.L_x_36) ;  /* 0x0000000509507547 */ /* 0x000fec000b800000 */
[----:B------:R-:W-:-:S04]  /*2d90*/  LOP3.LUT R9, R4, 0xf, RZ, 0xc0, !PT ;  /* 0x0000000f04097812 */ /* 0x000fc800078ec0ff */
[C---:B------:R-:W-:Y:S01]  /*2da0*/  LOP3.LUT P1, RZ, R9.reuse, 0x7, RZ, 0xc0, !PT ;  /* 0x0000000709ff7812 */ /* 0x040fe2000782c0ff */
[----:B------:R-:W-:-:S05]  /*2db0*/  VIADD R8, R9, 0xffffffff ;  /* 0xffffffff09087836 */ /* 0x000fca0000000000 */
[----:B------:R-:W-:-:S13]  /*2dc0*/  ISETP.GE.U32.AND P0, PT, R8, 0x7, PT ;  /* 0x000000070800780c */ /* 0x000fda0003f06070 */
[----:B------:R-:W-:Y:S05]  /*2dd0*/  @!P0 BRA `(.L_x_37) ;  /* 0x0000000000848947 */ /* 0x000fea0003800000 */
[----:B------:R-:W0:Y:S01]  /*2de0*/  LDC.64 R32, c[0x0][0x398] ;  /* 0x0000e600ff207b82 */ /* 0x000e220000000a00 */
[C---:B------:R-:W-:Y:S02]  /*2df0*/  VIADD R8, R10.reuse, UR7 ;  /* 0x000000070a087c36 */ /* 0x040fe40008000000 */
[----:B------:R-:W-:Y:S02]  /*2e00*/  IMAD R30, R10, 0x4, R1 ;  /* 0x000000040a1e7824 */ /* 0x000fe400078e0201 */
[----:B------:R-:W-:-:S03]  /*2e10*/  IMAD R9, R8, R5, R2 ;  /* 0x0000000508097224 */ /* 0x000fc600078e0202 */
[----:B------:R-:W2:Y:S04]  /*2e20*/  LDL.64 R12, [R30+0x8] ;  /* 0x000008001e0c7983 */ /* 0x000ea80000100a00 */
[----:B------:R-:W3:Y:S04]  /*2e30*/  LDL.64 R16, [R30+0x10] ;  /* 0x000010001e107983 */ /* 0x000ee80000100a00 */
[----:B------:R-:W4:Y:S01]  /*2e40*/  LDL.64 R26, [R30+0x18] ;  /* 0x000018001e1a7983 */ /* 0x000f220000100a00 */
[----:B0-----:R-:W-:-:S03]  /*2e50*/  IMAD.WIDE R32, R9, 0x4, R32 ;  /* 0x0000000409207825 */ /* 0x001fc600078e0220 */
[----:B------:R-:W2:Y:S01]  /*2e60*/  LDL.64 R8, [R30] ;  /* 0x000000001e087983 */ /* 0x000ea20000100a00 */
[----:B------:R-:W-:-:S03]  /*2e70*/  IMAD.WIDE R34, R5, 0x4, R32 ;  /* 0x0000000405227825 */ /* 0x000fc600078e0220 */
[----:B------:R-:W2:Y:S01]  /*2e80*/  LDG.E R32, desc[UR10][R32.64] ;  /* 0x0000000a20207981 */ /* 0x000ea2000c1e1900 */
[----:B------:R-:W-:-:S03]  /*2e90*/  IMAD.WIDE R28, R5, 0x4, R34 ;  /* 0x00000004051c7825 */ /* 0x000fc600078e0222 */
[----:B------:R-:W3:Y:S01]  /*2ea0*/  LDG.E R34, desc[UR10][R34.64] ;  /* 0x0000000a22227981 */ /* 0x000ee2000c1e1900 */
[----:B------:R-:W-:-:S03]  /*2eb0*/  IMAD.WIDE R18, R5, 0x4, R28 ;  /* 0x0000000405127825 */ /* 0x000fc600078e021c */
[----:B------:R-:W4:Y:S01]  /*2ec0*/  LDG.E R29, desc[UR10][R28.64] ;  /* 0x0000000a1c1d7981 */ /* 0x000f22000c1e1900 */
[----:B------:R-:W-:-:S03]  /*2ed0*/  IMAD.WIDE R20, R5, 0x4, R18 ;  /* 0x0000000405147825 */ /* 0x000fc600078e0212 */
[----:B------:R-:W4:Y:S01]  /*2ee0*/  LDG.E R18, desc[UR10][R18.64] ;  /* 0x0000000a12127981 */ /* 0x000f22000c1e1900 */
[----:B------:R-:W-:-:S03]  /*2ef0*/  IMAD.WIDE R14, R5, 0x4, R20 ;  /* 0x00000004050e7825 */ /* 0x000fc600078e0214 */
[----:B------:R-:W4:Y:S01]  /*2f00*/  LDG.E R20, desc[UR10][R20.64] ;  /* 0x0000000a14147981 */ /* 0x000f22000c1e1900 */
[----:B------:R-:W-:-:S03]  /*2f10*/  IMAD.WIDE R22, R5, 0x4, R14 ;  /* 0x0000000405167825 */ /* 0x000fc600078e020e */
[----:B------:R-:W4:Y:S01]  /*2f20*/  LDG.E R15, desc[UR10][R14.64] ;  /* 0x0000000a0e0f7981 */ /* 0x000f22000c1e1900 */
[----:B------:R-:W-:-:S03]  /*2f30*/  IMAD.WIDE R24, R5, 0x4, R22 ;  /* 0x0000000405187825 */ /* 0x000fc600078e0216 */
[----:B------:R-:W4:Y:S04]  /*2f40*/  LDG.E R36, desc[UR10][R22.64] ;  /* 0x0000000a16247981 */ /* 0x000f28000c1e1900 */
[----:B------:R-:W4:Y:S01]  /*2f50*/  LDG.E R25, desc[UR10][R24.64] ;  /* 0x0000000a18197981 */ /* 0x000f22000c1e1900 */
[----:B------:R-:W-:Y:S02]  /*2f60*/  VIADD R10, R10, 0x8 ;  /* 0x000000080a0a7836 */ /* 0x000fe40000000000 */
[----:B--2--5:R-:W-:-:S04]  /*2f70*/  FFMA R11, R32, R8, R11 ;  /* 0x00000008200b7223 */ /* 0x024fc8000000000b */
[----:B---3--:R-:W-:-:S04]  /*2f80*/  FFMA R34, R34, R9, R11 ;  /* 0x0000000922227223 */ /* 0x008fc8000000000b */
[----:B----4-:R-:W-:-:S04]  /*2f90*/  FFMA R29, R29, R12, R34 ;  /* 0x0000000c1d1d7223 */ /* 0x010fc80000000022 */
[----:B------:R-:W-:-:S04]  /*2fa0*/  FFMA R13, R18, R13, R29 ;  /* 0x0000000d120d7223 */ /* 0x000fc8000000001d */
[----:B------:R-:W-:-:S04]  /*2fb0*/  FFMA R16, R20, R16, R13 ;  /* 0x0000001014107223 */ /* 0x000fc8000000000d */
[----:B------:R-:W-:-:S04]  /*2fc0*/  FFMA R17, R15, R17, R16 ;  /* 0x000000110f117223 */ /* 0x000fc80000000010 */
[----:B------:R-:W-:-:S04]  /*2fd0*/  FFMA R26, R36, R26, R17 ;  /* 0x0000001a241a7223 */ /* 0x000fc80000000011 */
[----:B------:R-:W-:-:S07]  /*2fe0*/  FFMA R11, R25, R27, R26 ;  /* 0x0000001b190b7223 */ /* 0x000fce000000001a */
.L_x_37:
[----:B------:R-:W-:Y:S05]  /*2ff0*/  @!P1 BRA `(.L_x_36) ;  /* 0x0000000000b49947 */ /* 0x000fea0003800000 */
[----:B------:R-:W-:-:S04]  /*3000*/  LOP3.LUT R12, R6, 0xffff, RZ, 0xc0, !PT ;  /* 0x0000ffff060c7812 */ /* 0x000fc800078ec0ff */
[C---:B------:R-:W-:Y:S02]  /*3010*/  LOP3.LUT R8, R12.reuse, 0x7, RZ, 0xc0, !PT ;  /* 0x000000070c087812 */ /* 0x040fe400078ec0ff */
[----:B------:R-:W-:-:S03]  /*3020*/  LOP3.LUT R12, R12, 0x3, RZ, 0xc0, !PT ;  /* 0x000000030c0c7812 */ /* 0x000fc600078ec0ff */
[----:B------:R-:W-:Y:S01]  /*3030*/  VIADD R8, R8, 0xffffffff ;  /* 0xffffffff08087836 */ /* 0x000fe20000000000 */
[----:B------:R-:W-:-:S04]  /*3040*/  ISETP.NE.AND P1, PT, R12, RZ, PT ;  /* 0x000000ff0c00720c */ /* 0x000fc80003f25270 */
[----:B------:R-:W-:-:S13]  /*3050*/  ISETP.GE.U32.AND P0, PT, R8, 0x3, PT ;  /* 0x000000030800780c */ /* 0x000fda0003f06070 */
[----:B------:R-:W-:Y:S05]  /*3060*/  @!P0 BRA `(.L_x_38) ;  /* 0x00000000004c8947 */ /* 0x000fea0003800000 */
[----:B------:R-:W0:Y:S01]  /*3070*/  LDC.64 R8, c[0x0][0x398] ;  /* 0x0000e600ff087b82 */ /* 0x000e220000000a00 */
[----:B------:R-:W-:-:S04]  /*3080*/  VIADD R13, R10, UR7 ;  /* 0x000000070a0d7c36 */ /* 0x000fc80008000000 */
[----:B------:R-:W-:-:S04]  /*3090*/  IMAD R13, R13, R5, R2 ;  /* 0x000000050d0d7224 */ /* 0x000fc800078e0202 */
[----:B0-----:R-:W-:-:S04]  /*30a0*/  IMAD.WIDE R16, R13, 0x4, R8 ;  /* 0x000000040d107825 */ /* 0x001fc800078e0208 */
[----:B------:R-:W-:Y:S02]  /*30b0*/  IMAD R13, R10, 0x4, R1 ;  /* 0x000000040a0d7824 */ /* 0x000fe400078e0201 */
[C---:B------:R-:W-:Y:S02]  /*30c0*/  IMAD.WIDE R18, R5.reuse, 0x4, R16 ;  /* 0x0000000405127825 */ /* 0x040fe400078e0210 */
[----:B------:R-:W2:Y:S04]  /*30d0*/  LDG.E R16, desc[UR10][R16.64] ;  /* 0x0000000a10107981 */ /* 0x000ea8000c1e1900 */
[----:B------:R-:W2:Y:S01]  /*30e0*/  LDL.64 R8, [R13] ;  /* 0x000000000d087983 */ /* 0x000ea20000100a00 */
[----:B------:R-:W-:-:S03]  /*30f0*/  IMAD.WIDE R20, R5, 0x4, R18 ;  /* 0x0000000405147825 */ /* 0x000fc600078e0212 */
[----:B------:R-:W3:Y:S01]  /*3100*/  LDG.E R19, desc[UR10][R18.64] ;  /* 0x0000000a12137981 */ /* 0x000ee2000c1e1900 */
[----:B------:R-:W-:-:S03]  /*3110*/  IMAD.WIDE R22, R5, 0x4, R20 ;  /* 0x0000000405167825 */ /* 0x000fc600078e0214 */
[----:B------:R-:W4:Y:S04]  /*3120*/  LDG.E R24, desc[UR10][R20.64] ;  /* 0x0000000a14187981 */ /* 0x000f28000c1e1900 */
[----:B------:R-:W4:Y:S04]  /*3130*/  LDL.64 R14, [R13+0x8] ;  /* 0x000008000d0e7983 */ /* 0x000f280000100a00 */
[----:B------:R-:W4:Y:S01]  /*3140*/  LDG.E R23, desc[UR10][R22.64] ;  /* 0x0000000a16177981 */ /* 0x000f22000c1e1900 */
[----:B------:R-:W-:Y:S02]  /*3150*/  VIADD R10, R10, 0x4 ;  /* 0x000000040a0a7836 */ /* 0x000fe40000000000 */
[----:B--2--5:R-:W-:-:S04]  /*3160*/  FFMA R8, R16, R8, R11 ;  /* 0x0000000810087223 */ /* 0x024fc8000000000b */
[----:B---3--:R-:W-:-:S04]  /*3170*/  FFMA R9, R19, R9, R8 ;  /* 0x0000000913097223 */ /* 0x008fc80000000008 */
[----:B----4-:R-:W-:-:S04]  /*3180*/  FFMA R14, R24, R14, R9 ;  /* 0x0000000e180e7223 */ /* 0x010fc80000000009 */
[----:B------:R-:W-:-:S07]  /*3190*/  FFMA R11, R23, R15, R14 ;  /* 0x0000000f170b7223 */ /* 0x000fce000000000e */
.L_x_38:
[----:B------:R-:W-:Y:S05]  /*31a0*/  @!P1 BRA `(.L_x_36) ;  /* 0x0000000000489947 */ /* 0x000fea0003800000 */
[----:B------:R-:W0:Y:S01]  /*31b0*/  LDC.64 R14, c[0x0][0x398] ;  /* 0x0000e600ff0e7b82 */ /* 0x000e220000000a00 */
[C---:B------:R-:W-:Y:S02]  /*31c0*/  VIADD R8, R10.reuse, UR7 ;  /* 0x000000070a087c36 */ /* 0x040fe40008000000 */
[----:B------:R-:W-:Y:S02]  /*31d0*/  IMAD R16, R10, 0x4, R1 ;  /* 0x000000040a107824 */ /* 0x000fe400078e0201 */
[----:B------:R-:W-:-:S04]  /*31e0*/  IMAD R9, R8, R5, R2 ;  /* 0x0000000508097224 */ /* 0x000fc800078e0202 */
[----:B0-----:R-:W-:Y:S02]  /*31f0*/  IMAD.WIDE R14, R9, 0x4, R14 ;  /* 0x00000004090e7825 */ /* 0x001fe400078e020e */
[----:B------:R-:W2:Y:S04]  /*3200*/  LDL.64 R8, [R16] ;  /* 0x0000000010087983 */ /* 0x000ea80000100a00 */
[----:B------:R-:W2:Y:S01]  /*3210*/  LDG.E R10, desc[UR10][R14.64] ;  /* 0x0000000a0e0a7981 */ /* 0x000ea2000c1e1900 */
[----:B------:R-:W-:Y:S01]  /*3220*/  ISETP.NE.AND P0, PT, R12, 0x1, PT ;  /* 0x000000010c00780c */ /* 0x000fe20003f05270 */
[----:B--2--5:R-:W-:-:S12]  /*3230*/  FFMA R11, R10, R8, R11 ;  /* 0x000000080a0b7223 */ /* 0x024fd8000000000b */
[----:B------:R-:W-:Y:S05]  /*3240*/  @!P0 BRA `(.L_x_36) ;  /* 0x0000000000208947 */ /* 0x000fea0003800000 */
[----:B------:R-:W-:Y:S01]  /*3250*/  ISETP.NE.AND P0, PT, R12, 0x2, PT ;  /* 0x000000020c00780c */ /* 0x000fe20003f05270 */
[----:B------:R-:W-:-:S12]  /*3260*/  IMAD.WIDE R14, R5, 0x4, R14 ;  /* 0x00000004050e7825 */ /* 0x000fd800078e020e */
[----:B------:R-:W-:Y:S01]  /*3270*/  @P0 IMAD.WIDE R12, R5, 0x4, R14 ;  /* 0x00000004050c0825 */ /* 0x000fe200078e020e */
[----:B------:R-:W2:Y:S04]  /*3280*/  @P0 LDL R16, [R16+0x8] ;  /* 0x0000080010100983 */ /* 0x000ea80000100800 */
[----:B------:R-:W3:Y:S04]  /*3290*/  LDG.E R14, desc[UR10][R14.64] ;  /* 0x0000000a0e0e7981 */ /* 0x000ee8000c1e1900 */
[----:B------:R-:W2:Y:S01]  /*32a0*/  @P0 LDG.E R12, desc[UR10][R12.64] ;  /* 0x0000000a0c0c0981 */ /* 0x000ea2000c1e1900 */
[----:B---3--:R-:W-:-:S04]  /*32b0*/  FFMA R11, R14, R9, R11 ;  /* 0x000000090e0b7223 */ /* 0x008fc8000000000b */
[----:B--2---:R-:W-:-:S07]  /*32c0*/  @P0 FFMA R11, R12, R16, R11 ;  /* 0x000000100c0b0223 */ /* 0x004fce000000000b */
.L_x_36:
[----:B------:R-:W0:Y:S01]  /*32d0*/  LDC.64 R8, c[0x0][0x3a0] ;  /* 0x0000e800ff087b82 */ /* 0x000e220000000a00 */
[----:B------:R-:W-:-:S04]  /*32e0*/  IMAD R7, R7, UR5, R0 ;  /* 0x0000000507077c24 */ /* 0x000fc8000f8e0200 */
[----:B0-----:R-:W-:-:S05]  /*32f0*/  IMAD.WIDE R8, R7, 0x4, R8 ;  /* 0x0000000407087825 */ /* 0x001fca00078e0208 */
[----:B-----5:R0:W-:Y:S01]  /*3300*/  STG.E desc[UR10][R8.64], R11 ;  /* 0x0000000b08007986 */ /* 0x0201e2000c10190a */
[----:B------:R-:W-:Y:S05]  /*3310*/  BRA.U UP0, `(.L_x_39) ;  /* 0xfffffff500407547 */ /* 0x000fea000b83ffff */
[----:B------:R-:W-:Y:S05]  /*3320*/  EXIT ;  /* 0x000000000000794d */ /* 0x000fea0003800000 */
        .weak           $__internal_0_$__cuda_sm20_dsqrt_rn_f64_mediumpath_v1
        .type           $__internal_0_$__cuda_sm20_dsqrt_rn_f64_mediumpath_v1,@function
        .size           $__internal_0_$__cuda_sm20_dsqrt_rn_f64_mediumpath_v1,($_Z20generate_data_kerneliiiPfS_S_PiP17curandStateXORWOW$__internal_trig_reduction_slowpathd - $__internal_0_$__cuda_sm20_dsqrt_rn_f64_mediumpath_v1)
$__internal_0_$__cuda_sm20_dsqrt_rn_f64_mediumpath_v1:
[----:B------:R-:W-:Y:S01]  /*3330*/  ISETP.GE.U32.AND P0, PT, R10, -0x3400000, PT ;  /* 0xfcc000000a00780c */ /* 0x000fe20003f06070 */
[----:B------:R-:W-:Y:S01]  /*3340*/  BSSY.RECONVERGENT B1, `(.L_x_40) ;  /* 0x0000024000017945 */ /* 0x000fe20003800200 */
[----:B------:R-:W-:-:S11]  /*3350*/  IMAD.MOV.U32 R15, RZ, RZ, R19 ;  /* 0x000000ffff0f7224 */ /* 0x000fd600078e0013 */
[----:B------:R-:W-:Y:S05]  /*3360*/  @!P0 BRA `(.L_x_41) ;  /* 0x0000000000208947 */ /* 0x000fea0003800000 */
[----:B------:R-:W-:-:S10]  /*3370*/  DFMA.RM R12, R16, R14, R12 ;  /* 0x0000000e100c722b */ /* 0x000fd4000000400c */
[----:B------:R-:W-:-:S05]  /*3380*/  IADD3 R10, P0, PT, R12, 0x1, RZ ;  /* 0x000000010c0a7810 */ /* 0x000fca0007f1e0ff */
[----:B------:R-:W-:-:S06]  /*3390*/  IMAD.X R11, RZ, RZ, R13, P0 ;  /* 0x000000ffff0b7224 */ /* 0x000fcc00000e060d */
[----:B------:R-:W-:-:S08]  /*33a0*/  DFMA.RP R4, -R12, R10, R4 ;  /* 0x0000000a0c04722b */ /* 0x000fd00000008104 */
[----:B------:R-:W-:-:S06]  /*33b0*/  DSETP.GT.AND P0, PT, R4, RZ, PT ;  /* 0x000000ff0400722a */ /* 0x000fcc0003f04000 */
[----:B------:R-:W-:Y:S02]  /*33c0*/  FSEL R10, R10, R12, P0 ;  /* 0x0000000c0a0a7208 */ /* 0x000fe40000000000 */
[----:B------:R-:W-:Y:S01]  /*33d0*/  FSEL R11, R11, R13, P0 ;  /* 0x0000000d0b0b7208 */ /* 0x000fe20000000000 */
[----:B------:R-:W-:Y:S06]  /*33e0*/  BRA `(.L_x_42) ;  /* 0x0000000000647947 */ /* 0x000fec0003800000 */
.L_x_41:
[----:B------:R-:W-:-:S14]  /*33f0*/  DSETP.NE.AND P0, PT, R4, RZ, PT ;  /* 0x000000ff0400722a */ /* 0x000fdc0003f05000 */
[----:B------:R-:W-:Y:S05]  /*3400*/  @!P0 BRA `(.L_x_43) ;  /* 0x0000000000588947 */ /* 0x000fea0003800000 */
[----:B------:R-:W-:-:S13]  /*3410*/  ISETP.GE.AND P0, PT, R5, RZ, PT ;  /* 0x000000ff0500720c */ /* 0x000fda0003f06270 */
[----:B------:R-:W-:Y:S02]  /*3420*/  @!P0 IMAD.MOV.U32 R10, RZ, RZ, 0x0 ;  /* 0x00000000ff0a8424 */ /* 0x000fe400078e00ff */
[----:B------:R-:W-:Y:S01]  /*3430*/  @!P0 IMAD.MOV.U32 R11, RZ, RZ, -0x80000 ;  /* 0xfff80000ff0b8424 */ /* 0x000fe200078e00ff */
[----:B------:R-:W-:Y:S06]  /*3440*/  @!P0 BRA `(.L_x_42) ;  /* 0x00000000004c8947 */ /* 0x000fec0003800000 */
[----:B------:R-:W-:-:S13]  /*3450*/  ISETP.GT.AND P0, PT, R5, 0x7fefffff, PT ;  /* 0x7fefffff0500780c */ /* 0x000fda0003f04270 */
[----:B------:R-:W-:Y:S05]  /*3460*/  @P0 BRA `(.L_x_43) ;  /* 0x0000000000400947 */ /* 0x000fea0003800000 */
[----:B------:R-:W-:Y:S01]  /*3470*/  DMUL R4, R4, 8.11296384146066816958e+31 ;  /* 0x4690000004047828 */ /* 0x000fe20000000000 */
[----:B------:R-:W-:Y:S02]  /*3480*/  IMAD.MOV.U32 R10, RZ, RZ, RZ ;  /* 0x000000ffff0a7224 */ /* 0x000fe400078e00ff */
[----:B------:R-:W-:Y:S02]  /*3490*/  IMAD.MOV.U32 R14, RZ, RZ, 0x0 ;  /* 0x00000000ff0e7424 */ /* 0x000fe400078e00ff */
[----:B------:R-:W-:Y:S01]  /*34a0*/  IMAD.MOV.U32 R15, RZ, RZ, 0x3fd80000 ;  /* 0x3fd80000ff0f7424 */ /* 0x000fe200078e00ff */
[----:B------:R-:W0:Y:S02]  /*34b0*/  MUFU.RSQ64H R11, R5 ;  /* 0x00000005000b7308 */ /* 0x000e240000001c00 */
[----:B0-----:R-:W-:-:S08]  /*34c0*/  DMUL R12, R10, R10 ;  /* 0x0000000a0a0c7228 */ /* 0x001fd00000000000 */
[----:B------:R-:W-:-:S08]  /*34d0*/  DFMA R12, R4, -R12, 1 ;  /* 0x3ff00000040c742b */ /* 0x000fd0000000080c */
[----:B------:R-:W-:Y:S02]  /*34e0*/  DFMA R14, R12, R14, 0.5 ;  /* 0x3fe000000c0e742b */ /* 0x000fe4000000000e */
[----:B------:R-:W-:-:S08]  /*34f0*/  DMUL R12, R10, R12 ;  /* 0x0000000c0a0c7228 */ /* 0x000fd00000000000 */
[----:B------:R-:W-:-:S08]  /*3500*/  DFMA R12, R14, R12, R10 ;  /* 0x0000000c0e0c722b */ /* 0x000fd0000000000a */
[----:B------:R-:W-:Y:S02]  /*3510*/  DMUL R10, R4, R12 ;  /* 0x0000000c040a7228 */ /* 0x000fe40000000000 */
[----:B------:R-:W-:-:S06]  /*3520*/  VIADD R13, R13, 0xfff00000 ;  /* 0xfff000000d0d7836 */ /* 0x000fcc0000000000 */
[----:B------:R-:W-:-:S08]  /*3530*/  DFMA R14, R10, -R10, R4 ;  /* 0x8000000a0a0e722b */ /* 0x000fd00000000004 */
[----:B------:R-:W-:-:S10]  /*3540*/  DFMA R10, R12, R14, R10 ;  /* 0x0000000e0c0a722b */ /* 0x000fd4000000000a */
[----:B------:R-:W-:Y:S01]  /*3550*/  VIADD R11, R11, 0xfcb00000 ;  /* 0xfcb000000b0b7836 */ /* 0x000fe20000000000 */
[----:B------:R-:W-:Y:S06]  /*3560*/  BRA `(.L_x_42) ;  /* 0x0000000000047947 */ /* 0x000fec0003800000 */
.L_x_43:
[----:B------:R-:W-:-:S11]  /*3570*/  DADD R10, R4, R4 ;  /* 0x00000000040a7229 */ /* 0x000fd60000000004 */
.L_x_42:
[----:B------:R-:W-:Y:S05]  /*3580*/  BSYNC.RECONVERGENT B1 ;  /* 0x0000000000017941 */ /* 0x000fea0003800200 */
.L_x_40:
[----:B------:R-:W-:Y:S02]  /*3590*/  IMAD.MOV.U32 R9, RZ, RZ, 0x0 ;  /* 0x00000000ff097424 */ /* 0x000fe400078e00ff */
[----:B------:R-:W-:Y:S02]  /*35a0*/  IMAD.MOV.U32 R26, RZ, RZ, R10 ;  /* 0x000000ffff1a7224 */ /* 0x000fe400078e000a */
[----:B------:R-:W-:Y:S01]  /*35b0*/  IMAD.MOV.U32 R27, RZ, RZ, R11 ;  /* 0x000000ffff1b7224 */ /* 0x000fe200078e000b */
[----:B------:R-:W-:Y:S06]  /*35c0*/  RET.REL.NODEC R8 `(_Z20generate_data_kerneliiiPfS_S_PiP17curandStateXORWOW) ;  /* 0xffffffc8088c7950 */ /* 0x000fec0003c3ffff */
        .type           $_Z20generate_data_kerneliiiPfS_S_PiP17curandStateXORWOW$__internal_trig_reduction_slowpathd,@function
        .size           $_Z20generate_data_kerneliiiPfS_S_PiP17curandStateXORWOW$__internal_trig_reduction_slowpathd,(.L_x_53 - $_Z20generate_data_kerneliiiPfS_S_PiP17curandStateXORWOW$__internal_trig_reduction_slowpathd)
$_Z20generate_data_kerneliiiPfS_S_PiP17curandStateXORWOW$__internal_trig_reduction_slowpathd:
[--C-:B------:R-:W-:Y:S01]  /*35d0*/  SHF.R.U32.HI R9, RZ, 0x14, R7.reuse ;  /* 0x00000014ff097819 */ /* 0x100fe20000011607 */
[----:B------:R-:W-:Y:S02]  /*35e0*/  IMAD.MOV.U32 R33, RZ, RZ, R7 ;  /* 0x000000ffff217224 */ /* 0x000fe400078e0007 */
[----:B------:R-:W-:Y:S01]  /*35f0*/  IMAD.MOV.U32 R10, RZ, RZ, RZ ;  /* 0x000000ffff0a7224 */ /* 0x000fe200078e00ff */
[----:B------:R-:W-:-:S04]  /*3600*/  LOP3.LUT R11, R9, 0x7ff, RZ, 0xc0, !PT ;  /* 0x000007ff090b7812 */ /* 0x000fc800078ec0ff */
[----:B------:R-:W-:-:S13]  /*3610*/  ISETP.NE.AND P0, PT, R11, 0x7ff, PT ;  /* 0x000007ff0b00780c */ /* 0x000fda0003f05270 */
[----:B------:R-:W-:Y:S05]  /*3620*/  @!P0 BRA `(.L_x_44) ;  /* 0x00000008006c8947 */ /* 0x000fea0003800000 */
[----:B------:R-:W-:Y:S01]  /*3630*/  VIADD R10, R11, 0xfffffc00 ;  /* 0xfffffc000b0a7836 */ /* 0x000fe20000000000 */
[----:B------:R-:W-:Y:S01]  /*3640*/  BSSY.RECONVERGENT B2, `(.L_x_45) ;  /* 0x0000035000027945 */ /* 0x000fe20003800200 */
[----:B------:R-:W-:-:S03]  /*3650*/  CS2R R14, SRZ ;  /* 0x00000000000e7805 */ /* 0x000fc6000001ff00 */
[----:B------:R-:W-:Y:S02]  /*3660*/  SHF.R.U32.HI R18, RZ, 0x6, R10 ;  /* 0x00000006ff127819 */ /* 0x000fe4000001160a */
[----:B------:R-:W-:Y:S02]  /*3670*/  ISETP.GE.U32.AND P0, PT, R10, 0x80, PT ;  /* 0x000000800a00780c */ /* 0x000fe40003f06070 */
[C---:B------:R-:W-:Y:S02]  /*3680*/  IADD3 R10, PT, PT, -R18.reuse, 0x13, RZ ;  /* 0x00000013120a7810 */ /* 0x040fe40007ffe1ff */
[----:B------:R-:W-:Y:S02]  /*3690*/  IADD3 R31, PT, PT, -R18, 0xf, RZ ;  /* 0x0000000f121f7810 */ /* 0x000fe40007ffe1ff */
[----:B------:R-:W-:Y:S01]  /*36a0*/  SEL R11, R10, 0x12, P0 ;  /* 0x000000120a0b7807 */ /* 0x000fe20000000000 */
[----:B------:R-:W-:-:S03]  /*36b0*/  VIADD R10, R1, 0x8 ;  /* 0x00000008010a7836 */ /* 0x000fc60000000000 */
[----:B------:R-:W-:-:S13]  /*36c0*/  ISETP.GE.AND P0, PT, R31, R11, PT ;  /* 0x0000000b1f00720c */ /* 0x000fda0003f06270 */
[----:B------:R-:W-:Y:S05]  /*36d0*/  @P0 BRA `(.L_x_46) ;  /* 0x0000000000ac0947 */ /* 0x000fea0003800000 */
[----:B------:R-:W0:Y:S01]  /*36e0*/  LDC.64 R12, c[0x0][0x358] ;  /* 0x0000d600ff0c7b82 */ /* 0x000e220000000a00 */
[----:B------:R-:W-:Y:S01]  /*36f0*/  IADD3 R18, PT, PT, RZ, -R18, -R11 ;  /* 0x80000012ff127210 */ /* 0x000fe20007ffe80b */
[----:B------:R-:W-:Y:S01]  /*3700*/  BSSY.RECONVERGENT B3, `(.L_x_47) ;  /* 0x0000022000037945 */ /* 0x000fe20003800200 */
[C---:B------:R-:W-:Y:S01]  /*3710*/  SHF.L.U64.HI R11, R32.reuse, 0xb, R33 ;  /* 0x0000000b200b7819 */ /* 0x040fe20000010221 */
[----:B------:R-:W-:Y:S01]  /*3720*/  IMAD.SHL.U32 R19, R32, 0x800, RZ ;  /* 0x0000080020137824 */ /* 0x000fe200078e00ff */
[----:B------:R-:W-:Y:S01]  /*3730*/  CS2R R14, SRZ ;  /* 0x00000000000e7805 */ /* 0x000fe2000001ff00 */
[----:B------:R-:W-:Y:S01]  /*3740*/  IMAD.MOV.U32 R29, RZ, RZ, RZ ;  /* 0x000000ffff1d7224 */ /* 0x000fe200078e00ff */
[----:B------:R-:W-:-:S07]  /*3750*/  LOP3.LUT R11, R11, 0x80000000, RZ, 0xfc, !PT ;  /* 0x800000000b0b7812 */ /* 0x000fce00078efcff */
.L_x_48:
[----:B------:R-:W1:Y:S01]  /*3760*/  LDC.64 R16, c[0x4][0x40] ;  /* 0x01001000ff107b82 */ /* 0x000e620000000a00 */
[----:B0-----:R-:W-:Y:S02]  /*3770*/  R2UR UR12, R12 ;  /* 0x000000000c0c72ca */ /* 0x001fe400000e0000 */
[----:B------:R-:W-:Y:S01]  /*3780*/  R2UR UR13, R13 ;  /* 0x000000000d0d72ca */ /* 0x000fe200000e0000 */
[----:B-1----:R-:W-:-:S12]  /*3790*/  IMAD.WIDE R16, R31, 0x8, R16 ;  /* 0x000000081f107825 */ /* 0x002fd800078e0210 */
[----:B------:R-:W2:Y:S01]  /*37a0*/  LDG.E.64.CONSTANT R16, desc[UR12][R16.64] ;  /* 0x0000000c10107981 */ /* 0x000ea2000c1e9b00 */
[----:B------:R-:W-:Y:S02]  /*37b0*/  VIADD R18, R18, 0x1 ;  /* 0x0000000112127836 */ /* 0x000fe40000000000 */
[----:B------:R-:W-:Y:S02]  /*37c0*/  VIADD R31, R31, 0x1 ;  /* 0x000000011f1f7836 */ /* 0x000fe40000000000 */
[----:B--2---:R-:W-:-:S04]  /*37d0*/  IMAD.WIDE.U32 R14, P2, R16, R19, R14 ;  /* 0x00000013100e7225 */ /* 0x004fc8000784000e */
[----:B------:R-:W-:Y:S02]  /*37e0*/  IMAD R33, R16, R11, RZ ;  /* 0x0000000b10217224 */ /* 0x000fe400078e02ff */
[CC--:B------:R-:W-:Y:S02]  /*37f0*/  IMAD R28, R17.reuse, R19.reuse, RZ ;  /* 0x00000013111c7224 */ /* 0x0c0fe400078e02ff */
[----:B------:R-:W-:Y:S01]  /*3800*/  IMAD.HI.U32 R35, R17, R19, RZ ;  /* 0x0000001311237227 */ /* 0x000fe200078e00ff */
[----:B------:R-:W-:-:S03]  /*3810*/  IADD3 R15, P0, PT, R33, R15, RZ ;  /* 0x0000000f210f7210 */ /* 0x000fc60007f1e0ff */
[----:B------:R-:W-:Y:S01]  /*3820*/  IMAD R33, R29, 0x8, R10 ;  /* 0x000000081d217824 */ /* 0x000fe200078e020a */
[----:B------:R-:W-:Y:S01]  /*3830*/  IADD3 R15, P1, PT, R28, R15, RZ ;  /* 0x0000000f1c0f7210 */ /* 0x000fe20007f3e0ff */
[----:B------:R-:W-:-:S04]  /*3840*/  IMAD.HI.U32 R28, R16, R11, RZ ;  /* 0x0000000b101c7227 */ /* 0x000fc800078e00ff */
[----:B------:R-:W-:Y:S01]  /*3850*/  IMAD.X R16, RZ, RZ, R28, P2 ;  /* 0x000000ffff107224 */ /* 0x000fe200010e061c */
[----:B------:R0:W-:Y:S01]  /*3860*/  STL.64 [R33], R14 ;  /* 0x0000000e21007387 */ /* 0x0001e20000100a00 */
[----:B------:R-:W-:-:S03]  /*3870*/  IMAD.HI.U32 R28, R17, R11, RZ ;  /* 0x0000000b111c7227 */ /* 0x000fc600078e00ff */
[----:B------:R-:W-:Y:S01]  /*3880*/  IADD3.X R16, P0, PT, R35, R16, RZ, P0, !PT ;  /* 0x0000001023107210 */ /* 0x000fe2000071e4ff */
[----:B------:R-:W-:Y:S02]  /*3890*/  IMAD R17, R17, R11, RZ ;  /* 0x0000000b11117224 */ /* 0x000fe400078e02ff */
[----:B------:R-:W-:-:S03]  /*38a0*/  VIADD R29, R29, 0x1 ;  /* 0x000000011d1d7836 */ /* 0x000fc60000000000 */
[----:B------:R-:W-:Y:S01]  /*38b0*/  IADD3.X R17, P1, PT, R17, R16, RZ, P1, !PT ;  /* 0x0000001011117210 */ /* 0x000fe20000f3e4ff */
[----:B------:R-:W-:Y:S01]  /*38c0*/  IMAD.X R16, RZ, RZ, R28, P0 ;  /* 0x000000ffff107224 */ /* 0x000fe200000e061c */
[----:B------:R-:W-:-:S03]  /*38d0*/  ISETP.NE.AND P0, PT, R18, -0xf, PT ;  /* 0xfffffff11200780c */ /* 0x000fc60003f05270 */
[----:B------:R-:W-:Y:S02]  /*38e0*/  IMAD.X R16, RZ, RZ, R16, P1 ;  /* 0x000000ffff107224 */ /* 0x000fe400008e0610 */
[----:B0-----:R-:W-:Y:S02]  /*38f0*/  IMAD.MOV.U32 R14, RZ, RZ, R17 ;  /* 0x000000ffff0e7224 */ /* 0x001fe400078e0011 */
[----:B------:R-:W-:-:S06]  /*3900*/  IMAD.MOV.U32 R15, RZ, RZ, R16 ;  /* 0x000000ffff0f7224 */ /* 0x000fcc00078e0010 */
[----:B------:R-:W-:Y:S05]  /*3910*/  @P0 BRA `(.L_x_48) ;  /* 0xfffffffc00900947 */ /* 0x000fea000383ffff */
[----:B------:R-:W-:Y:S05]  /*3920*/  BSYNC.RECONVERGENT B3 ;  /* 0x0000000000037941 */ /* 0x000fea0003800200 */
.L_x_47:
[----:B------:R-:W-:-:S05]  /*3930*/  LOP3.LUT R11, R9, 0x7ff, RZ, 0xc0, !PT ;  /* 0x000007ff090b7812 */ /* 0x000fca00078ec0ff */
[----:B------:R-:W-:-:S05]  /*3940*/  VIADD R11, R11, 0xfffffc00 ;  /* 0xfffffc000b0b7836 */ /* 0x000fca0000000000 */
[----:B------:R-:W-:Y:S02]  /*3950*/  SHF.R.U32.HI R12, RZ, 0x6, R11 ;  /* 0x00000006ff0c7819 */ /* 0x000fe4000001160b */
[----:B------:R-:W-:Y:S02]  /*3960*/  ISETP.GE.U32.AND P0, PT, R11, 0x80, PT ;  /* 0x000000800b00780c */ /* 0x000fe40003f06070 */
[----:B------:R-:W-:-:S04]  /*3970*/  IADD3 R12, PT, PT, -R12, 0x13, RZ ;  /* 0x000000130c0c7810 */ /* 0x000fc80007ffe1ff */
[----:B------:R-:W-:-:S07]  /*3980*/  SEL R31, R12, 0x12, P0 ;  /* 0x000000120c1f7807 */ /* 0x000fce0000000000 */
.L_x_46:
[----:B------:R-:W-:Y:S05]  /*3990*/  BSYNC.RECONVERGENT B2 ;  /* 0x0000000000027941 */ /* 0x000fea0003800200 */
.L_x_45:
[C---:B------:R-:W-:Y:S02]  /*39a0*/  LOP3.LUT R11, R9.reuse, 0x7ff, RZ, 0xc0, !PT ;  /* 0x000007ff090b7812 */ /* 0x040fe400078ec0ff */
[----:B------:R-:W-:-:S03]  /*39b0*/  LOP3.LUT P0, R19, R9, 0x3f, RZ, 0xc0, !PT ;  /* 0x0000003f09137812 */ /* 0x000fc6000780c0ff */
[----:B------:R-:W-:-:S05]  /*39c0*/  VIADD R11, R11, 0xfffffc00 ;  /* 0xfffffc000b0b7836 */ /* 0x000fca0000000000 */
[----:B------:R-:W-:-:S05]  /*39d0*/  SHF.R.U32.HI R12, RZ, 0x6, R11 ;  /* 0x00000006ff0c7819 */ /* 0x000fca000001160b */
[----:B------:R-:W-:-:S04]  /*39e0*/  IMAD.IADD R29, R12, 0x1, R31 ;  /* 0x000000010c1d7824 */ /* 0x000fc800078e021f */
[----:B------:R-:W-:-:S05]  /*39f0*/  IMAD.U32 R29, R29, 0x8, R10 ;  /* 0x000000081d1d7824 */ /* 0x000fca00078e000a */
[----:B------:R0:W-:Y:S04]  /*3a00*/  STL.64 [R29+-0x78], R14 ;  /* 0xffff880e1d007387 */ /* 0x0001e80000100a00 */
[----:B------:R-:W2:Y:S04]  /*3a10*/  @P0 LDL.64 R16, [R1+0x10] ;  /* 0x0000100001100983 */ /* 0x000ea80000100a00 */
[----:B------:R-:W3:Y:S04]  /*3a20*/  LDL.64 R12, [R1+0x18] ;  /* 0x00001800010c7983 */ /* 0x000ee80000100a00 */
[----:B------:R-:W4:Y:S01]  /*3a30*/  LDL.64 R10, [R1+0x20] ;  /* 0x00002000010a7983 */ /* 0x000f220000100a00 */
[----:B------:R-:W-:Y:S01]  /*3a40*/  @P0 LOP3.LUT R9, R19, 0x3f, RZ, 0x3c, !PT ;  /* 0x0000003f13090812 */ /* 0x000fe200078e3cff */
[----:B------:R-:W-:Y:S01]  /*3a50*/  BSSY.RECONVERGENT B2, `(.L_x_49) ;  /* 0x0000034000027945 */ /* 0x000fe20003800200 */
[----:B--2---:R-:W-:-:S02]  /*3a60*/  @P0 SHF.R.U64 R16, R16, 0x1, R17 ;  /* 0x0000000110100819 */ /* 0x004fc40000001211 */
[----:B------:R-:W-:Y:S02]  /*3a70*/  @P0 SHF.R.U32.HI R18, RZ, 0x1, R17 ;  /* 0x00000001ff120819 */ /* 0x000fe40000011611 */
[----:B---3--:R-:W-:Y:S02]  /*3a80*/  @P0 SHF.L.U32 R17, R12, R19, RZ ;  /* 0x000000130c110219 */ /* 0x008fe400000006ff */
[----:B0-----:R-:W-:Y:S02]  /*3a90*/  @P0 SHF.R.U64 R14, R16, R9, R18 ;  /* 0x00000009100e0219 */ /* 0x001fe40000001212 */
[--C-:B------:R-:W-:Y:S02]  /*3aa0*/  @P0 SHF.R.U32.HI R32, RZ, 0x1, R13.reuse ;  /* 0x00000001ff200819 */ /* 0x100fe4000001160d */
[C-C-:B------:R-:W-:Y:S02]  /*3ab0*/  @P0 SHF.R.U64 R30, R12.reuse, 0x1, R13.reuse ;  /* 0x000000010c1e0819 */ /* 0x140fe4000000120d */
[----:B------:R-:W-:-:S02]  /*3ac0*/  @P0 SHF.L.U64.HI R28, R12, R19, R13 ;  /* 0x000000130c1c0219 */ /* 0x000fc4000001020d */
[----:B------:R-:W-:Y:S02]  /*3ad0*/  @P0 SHF.R.U32.HI R15, RZ, R9, R18 ;  /* 0x00000009ff0f0219 */ /* 0x000fe40000011612 */
[----:B------:R-:W-:Y:S02]  /*3ae0*/  @P0 LOP3.LUT R12, R17, R14, RZ, 0xfc, !PT ;  /* 0x0000000e110c0212 */ /* 0x000fe400078efcff */
[----:B----4-:R-:W-:Y:S02]  /*3af0*/  @P0 SHF.L.U32 R16, R10, R19, RZ ;  /* 0x000000130a100219 */ /* 0x010fe400000006ff */
[----:B------:R-:W-:Y:S01]  /*3b00*/  @P0 SHF.R.U64 R29, R30, R9, R32 ;  /* 0x000000091e1d0219 */ /* 0x000fe20000001220 */
[----:B------:R-:W-:Y:S01]  /*3b10*/  IMAD.SHL.U32 R14, R12, 0x4, RZ ;  /* 0x000000040c0e7824 */ /* 0x000fe200078e00ff */
[----:B------:R-:W-:Y:S02]  /*3b20*/  @P0 LOP3.LUT R13, R28, R15, RZ, 0xfc, !PT ;  /* 0x0000000f1c0d0212 */ /* 0x000fe400078efcff */
[----:B------:R-:W-:-:S02]  /*3b30*/  @P0 SHF.L.U64.HI R18, R10, R19, R11 ;  /* 0x000000130a120219 */ /* 0x000fc4000001020b */
[----:B------:R-:W-:Y:S02]  /*3b40*/  @P0 SHF.R.U32.HI R9, RZ, R9, R32 ;  /* 0x00000009ff090219 */ /* 0x000fe40000011620 */
[----:B------:R-:W-:Y:S02]  /*3b50*/  @P0 LOP3.LUT R10, R16, R29, RZ, 0xfc, !PT ;  /* 0x0000001d100a0212 */ /* 0x000fe400078efcff */
[----:B------:R-:W-:Y:S02]  /*3b60*/  SHF.L.U64.HI R12, R12, 0x2, R13 ;  /* 0x000000020c0c7819 */ /* 0x000fe4000001020d */
[----:B------:R-:W-:Y:S02]  /*3b70*/  @P0 LOP3.LUT R11, R18, R9, RZ, 0xfc, !PT ;  /* 0x00000009120b0212 */ /* 0x000fe400078efcff */
[----:B------:R-:W-:Y:S02]  /*3b80*/  SHF.L.W.U32.HI R13, R13, 0x2, R10 ;  /* 0x000000020d0d7819 */ /* 0x000fe40000010e0a */
[----:B------:R-:W-:-:S02]  /*3b90*/  IADD3 RZ, P0, PT, RZ, -R14, RZ ;  /* 0x8000000effff7210 */ /* 0x000fc40007f1e0ff */
[----:B------:R-:W-:Y:S02]  /*3ba0*/  LOP3.LUT R9, RZ, R12, RZ, 0x33, !PT ;  /* 0x0000000cff097212 */ /* 0x000fe400078e33ff */
[----:B------:R-:W-:Y:S02]  /*3bb0*/  SHF.L.W.U32.HI R10, R10, 0x2, R11 ;  /* 0x000000020a0a7819 */ /* 0x000fe40000010e0b */
[----:B------:R-:W-:Y:S02]  /*3bc0*/  LOP3.LUT R16, RZ, R13, RZ, 0x33, !PT ;  /* 0x0000000dff107212 */ /* 0x000fe400078e33ff */
[----:B------:R-:W-:Y:S02]  /*3bd0*/  IADD3.X R15, P0, PT, RZ, R9, RZ, P0, !PT ;  /* 0x00000009ff0f7210 */ /* 0x000fe4000071e4ff */
[----:B------:R-:W-:Y:S02]  /*3be0*/  LOP3.LUT R9, RZ, R10, RZ, 0x33, !PT ;  /* 0x0000000aff097212 */ /* 0x000fe400078e33ff */
[----:B------:R-:W-:-:S02]  /*3bf0*/  IADD3.X R16, P1, PT, RZ, R16, RZ, P0, !PT ;  /* 0x00000010ff107210 */ /* 0x000fc4000073e4ff */
[----:B------:R-:W-:-:S03]  /*3c00*/  ISETP.GT.U32.AND P2, PT, R13, -0x1, PT ;  /* 0xffffffff0d00780c */ /* 0x000fc60003f44070 */
[----:B------:R-:W-:Y:S01]  /*3c10*/  IMAD.X R9, RZ, RZ, R9, P1 ;  /* 0x000000ffff097224 */ /* 0x000fe200008e0609 */
[----:B------:R-:W-:-:S04]  /*3c20*/  ISETP.GT.AND.EX P0, PT, R10, -0x1, PT, P2 ;  /* 0xffffffff0a00780c */ /* 0x000fc80003f04320 */
[----:B------:R-:W-:Y:S02]  /*3c30*/  SEL R9, R10, R9, P0 ;  /* 0x000000090a097207 */ /* 0x000fe40000000000 */
[----:B------:R-:W-:Y:S02]  /*3c40*/  SEL R18, R13, R16, P0 ;  /* 0x000000100d127207 */ /* 0x000fe40000000000 */
[----:B------:R-:W-:-:S04]  /*3c50*/  ISETP.NE.U32.AND P1, PT, R9, RZ, PT ;  /* 0x000000ff0900720c */ /* 0x000fc80003f25070 */
[----:B------:R-:W-:Y:S01]  /*3c60*/  SEL R13, R18, R9, !P1 ;  /* 0x00000009120d7207 */ /* 0x000fe20004800000 */
[----:B------:R-:W-:-:S05]  /*3c70*/  @!P0 IMAD.MOV R14, RZ, RZ, -R14 ;  /* 0x000000ffff0e8224 */ /* 0x000fca00078e0a0e */
[----:B------:R-:W0:Y:S02]  /*3c80*/  FLO.U32 R13, R13 ;  /* 0x0000000d000d7300 */ /* 0x000e2400000e0000 */
[C---:B0-----:R-:W-:Y:S02]  /*3c90*/  IADD3 R17, PT, PT, -R13.reuse, 0x1f, RZ ;  /* 0x0000001f0d117810 */ /* 0x041fe40007ffe1ff */
[----:B------:R-:W-:-:S03]  /*3ca0*/  IADD3 R16, PT, PT, -R13, 0x3f, RZ ;  /* 0x0000003f0d107810 */ /* 0x000fc60007ffe1ff */
[----:B------:R-:W-:Y:S01]  /*3cb0*/  @P1 IMAD.MOV R16, RZ, RZ, R17 ;  /* 0x000000ffff101224 */ /* 0x000fe200078e0211 */
[----:B------:R-:W-:-:S04]  /*3cc0*/  SEL R17, R12, R15, P0 ;  /* 0x0000000f0c117207 */ /* 0x000fc80000000000 */
[----:B------:R-:W-:-:S13]  /*3cd0*/  ISETP.NE.AND P1, PT, R16, RZ, PT ;  /* 0x000000ff1000720c */ /* 0x000fda0003f25270 */
[----:B------:R-:W-:Y:S05]  /*3ce0*/  @!P1 BRA `(.L_x_50) ;  /* 0x0000000000289947 */ /* 0x000fea0003800000 */
[----:B------:R-:W-:Y:S02]  /*3cf0*/  LOP3.LUT R13, R16, 0x3f, RZ, 0xc0, !PT ;  /* 0x0000003f100d7812 */ /* 0x000fe400078ec0ff */
[--C-:B------:R-:W-:Y:S02]  /*3d00*/  SHF.R.U64 R15, R14, 0x1, R17.reuse ;  /* 0x000000010e0f7819 */ /* 0x100fe40000001211 */
[----:B------:R-:W-:Y:S02]  /*3d10*/  SHF.R.U32.HI R17, RZ, 0x1, R17 ;  /* 0x00000001ff117819 */ /* 0x000fe40000011611 */
[----:B------:R-:W-:Y:S02]  /*3d20*/  LOP3.LUT R12, R16, 0x3f, RZ, 0xc, !PT ;  /* 0x0000003f100c7812 */ /* 0x000fe400078e0cff */
[CC--:B------:R-:W-:Y:S02]  /*3d30*/  SHF.L.U64.HI R14, R18.reuse, R13.reuse, R9 ;  /* 0x0000000d120e7219 */ /* 0x0c0fe40000010209 */
[----:B------:R-:W-:-:S02]  /*3d40*/  SHF.L.U32 R13, R18, R13, RZ ;  /* 0x0000000d120d7219 */ /* 0x000fc400000006ff */
[-CC-:B------:R-:W-:Y:S02]  /*3d50*/  SHF.R.U64 R18, R15, R12.reuse, R17.reuse ;  /* 0x0000000c0f127219 */ /* 0x180fe40000001211 */
[----:B------:R-:W-:Y:S02]  /*3d60*/  SHF.R.U32.HI R9, RZ, R12, R17 ;  /* 0x0000000cff097219 */ /* 0x000fe40000011611 */
[----:B------:R-:W-:Y:S02]  /*3d70*/  LOP3.LUT R18, R13, R18, RZ, 0xfc, !PT ;  /* 0x000000120d127212 */ /* 0x000fe400078efcff */
[----:B------:R-:W-:-:S07]  /*3d80*/  LOP3.LUT R9, R14, R9, RZ, 0xfc, !PT ;  /* 0x000000090e097212 */ /* 0x000fce00078efcff */
.L_x_50:
[----:B------:R-:W-:Y:S05]  /*3d90*/  BSYNC.RECONVERGENT B2 ;  /* 0x0000000000027941 */ /* 0x000fea0003800200 */
.L_x_49:
[----:B------:R-:W-:Y:S01]  /*3da0*/  IMAD.WIDE.U32 R14, R18, 0x2168c235, RZ ;  /* 0x2168c235120e7825 */ /* 0x000fe200078e00ff */
[----:B------:R-:W-:-:S03]  /*3db0*/  SHF.R.U32.HI R11, RZ, 0x1e, R11 ;  /* 0x0000001eff0b7819 */ /* 0x000fc6000001160b */
[----:B------:R-:W-:Y:S01]  /*3dc0*/  IMAD.MOV.U32 R12, RZ, RZ, R15 ;  /* 0x000000ffff0c7224 */ /* 0x000fe200078e000f */
[----:B------:R-:W-:Y:S01]  /*3dd0*/  IADD3 RZ, P1, PT, R14, R14, RZ ;  /* 0x0000000e0eff7210 */ /* 0x000fe20007f3e0ff */
[----:B------:R-:W-:Y:S01]  /*3de0*/  IMAD.MOV.U32 R13, RZ, RZ, RZ ;  /* 0x000000ffff0d7224 */ /* 0x000fe200078e00ff */
[----:B------:R-:W-:Y:S01]  /*3df0*/  LEA.HI R10, R10, R11, RZ, 0x1 ;  /* 0x0000000b0a0a7211 */ /* 0x000fe200078f08ff */
[----:B------:R-:W-:-:S04]  /*3e00*/  IMAD.HI.U32 R15, R9, -0x36f0255e, RZ ;  /* 0xc90fdaa2090f7827 */ /* 0x000fc800078e00ff */
[----:B------:R-:W-:-:S04]  /*3e10*/  IMAD.WIDE.U32 R12, R18, -0x36f0255e, R12 ;  /* 0xc90fdaa2120c7825 */ /* 0x000fc800078e000c */
[C---:B------:R-:W-:Y:S02]  /*3e20*/  IMAD R17, R9.reuse, -0x36f0255e, RZ ;  /* 0xc90fdaa209117824 */ /* 0x040fe400078e02ff */
[----:B------:R-:W-:-:S04]  /*3e30*/  IMAD.WIDE.U32 R12, P2, R9, 0x2168c235, R12 ;  /* 0x2168c235090c7825 */ /* 0x000fc8000784000c */
[----:B------:R-:W-:Y:S01]  /*3e40*/  IMAD.X R9, RZ, RZ, R15, P2 ;  /* 0x000000ffff097224 */ /* 0x000fe200010e060f */
[----:B------:R-:W-:Y:S02]  /*3e50*/  IADD3 R13, P2, PT, R17, R13, RZ ;  /* 0x0000000d110d7210 */ /* 0x000fe40007f5e0ff */
[----:B------:R-:W-:Y:S02]  /*3e60*/  IADD3.X RZ, P1, PT, R12, R12, RZ, P1, !PT ;  /* 0x0000000c0cff7210 */ /* 0x000fe40000f3e4ff */
[C---:B------:R-:W-:Y:S01]  /*3e70*/  ISETP.GT.U32.AND P3, PT, R13.reuse, RZ, PT ;  /* 0x000000ff0d00720c */ /* 0x040fe20003f64070 */
[----:B------:R-:W-:Y:S01]  /*3e80*/  IMAD.X R9, RZ, RZ, R9, P2 ;  /* 0x000000ffff097224 */ /* 0x000fe200010e0609 */
[----:B------:R-:W-:-:S04]  /*3e90*/  IADD3.X R12, P2, PT, R13, R13, RZ, P1, !PT ;  /* 0x0000000d0d0c7210 */ /* 0x000fc80000f5e4ff */
[C---:B------:R-:W-:Y:S01]  /*3ea0*/  ISETP.GT.AND.EX P1, PT, R9.reuse, RZ, PT, P3 ;  /* 0x000000ff0900720c */ /* 0x040fe20003f24330 */
[----:B------:R-:W-:-:S03]  /*3eb0*/  IMAD.X R14, R9, 0x1, R9, P2 ;  /* 0x00000001090e7824 */ /* 0x000fc600010e0609 */
[----:B------:R-:W-:Y:S02]  /*3ec0*/  SEL R12, R12, R13, P1 ;  /* 0x0000000d0c0c7207 */ /* 0x000fe40000800000 */
[----:B------:R-:W-:Y:S02]  /*3ed0*/  SEL R9, R14, R9, P1 ;  /* 0x000000090e097207 */ /* 0x000fe40000800000 */
[----:B------:R-:W-:Y:S02]  /*3ee0*/  IADD3 R32, P2, PT, R12, 0x1, RZ ;  /* 0x000000010c207810 */ /* 0x000fe40007f5e0ff */
[----:B------:R-:W-:Y:S02]  /*3ef0*/  SEL R13, RZ, 0xffffffff, !P1 ;  /* 0xffffffffff0d7807 */ /* 0x000fe40004800000 */
[----:B------:R-:W-:Y:S01]  /*3f00*/  LOP3.LUT P1, R7, R7, 0x80000000, RZ, 0xc0, !PT ;  /* 0x8000000007077812 */ /* 0x000fe2000782c0ff */
[----:B------:R-:W-:Y:S02]  /*3f10*/  IMAD.X R9, RZ, RZ, R9, P2 ;  /* 0x000000ffff097224 */ /* 0x000fe400010e0609 */
[----:B------:R-:W-:Y:S01]  /*3f20*/  IMAD.IADD R12, R13, 0x1, -R16 ;  /* 0x000000010d0c7824 */ /* 0x000fe200078e0a10 */
[----:B------:R-:W-:-:S02]  /*3f30*/  @!P0 LOP3.LUT R7, R7, 0x80000000, RZ, 0x3c, !PT ;  /* 0x8000000007078812 */ /* 0x000fc400078e3cff */
[----:B------:R-:W-:Y:S01]  /*3f40*/  SHF.R.U64 R32, R32, 0xa, R9 ;  /* 0x0000000a20207819 */ /* 0x000fe20000001209 */
[----:B------:R-:W-:-:S03]  /*3f50*/  IMAD.SHL.U32 R12, R12, 0x100000, RZ ;  /* 0x001000000c0c7824 */ /* 0x000fc600078e00ff */
[----:B------:R-:W-:-:S03]  /*3f60*/  IADD3 R32, P2, PT, R32, 0x1, RZ ;  /* 0x0000000120207810 */ /* 0x000fc60007f5e0ff */
[----:B------:R-:W-:Y:S01]  /*3f70*/  @P1 IMAD.MOV R10, RZ, RZ, -R10 ;  /* 0x000000ffff0a1224 */ /* 0x000fe200078e0a0a */
[----:B------:R-:W-:-:S04]  /*3f80*/  LEA.HI.X R9, R9, RZ, RZ, 0x16, P2 ;  /* 0x000000ff09097211 */ /* 0x000fc800010fb4ff */
[--C-:B------:R-:W-:Y:S02]  /*3f90*/  SHF.R.U64 R32, R32, 0x1, R9.reuse ;  /* 0x0000000120207819 */ /* 0x100fe40000001209 */
[----:B------:R-:W-:Y:S02]  /*3fa0*/  SHF.R.U32.HI R9, RZ, 0x1, R9 ;  /* 0x00000001ff097819 */ /* 0x000fe40000011609 */
[----:B------:R-:W-:-:S04]  /*3fb0*/  IADD3 R32, P2, P3, RZ, RZ, R32 ;  /* 0x000000ffff207210 */ /* 0x000fc80007b5e020 */
[----:B------:R-:W-:-:S04]  /*3fc0*/  IADD3.X R12, PT, PT, R12, 0x3fe00000, R9, P2, P3 ;  /* 0x3fe000000c0c7810 */ /* 0x000fc800017e6409 */
[----:B------:R-:W-:-:S07]  /*3fd0*/  LOP3.LUT R33, R12, R7, RZ, 0xfc, !PT ;  /* 0x000000070c217212 */ /* 0x000fce00078efcff */
.L_x_44:
[----:B------:R-:W-:Y:S02]  /*3fe0*/  IMAD.MOV.U32 R9, RZ, RZ, 0x0 ;  /* 0x00000000ff097424 */ /* 0x000fe400078e00ff */
[----:B------:R-:W-:Y:S02]  /*3ff0*/  IMAD.MOV.U32 R7, RZ, RZ, R10 ;  /* 0x000000ffff077224 */ /* 0x000fe400078e000a */
[----:B------:R-:W-:Y:S05]  /*4000*/  RET.REL.NODEC R8 `(_Z20generate_data_kerneliiiPfS_S_PiP17curandStateXORWOW) ;  /* 0xffffffbc08fc7950 */ /* 0x000fea0003c3ffff */
.L_x_51:
[----:B------:R-:W-:-:S00]  /*4010*/  BRA `(.L_x_51) ;  /* 0xfffffffc00fc7947 */ /* 0x000fc0000383ffff */
[----:B------:R-:W-:-:S00]  /*4020*/  NOP ;  /* 0x0000000000007918 */ /* 0x000fc00000000000 */
        /* <DEDUP_REMOVED lines=13> */
.L_x_53:


//--------------------- .nv.global.init           --------------------------
	.section	.nv.global.init,"aw",@progbits
	.align	16
.nv.global.init:
	.type		__cudart_sin_cos_coeffs,@object
	.size		__cudart_sin_cos_coeffs,(__cudart_i2opi_d - __cudart_sin_cos_coeffs)
__cudart_sin_cos_coeffs:
        /*0000*/ 	.byte	0x46, 0xd2, 0xb0, 0x2c, 0xf1, 0xe5, 0x5a, 0xbe, 0x92, 0xe3, 0xac, 0x69, 0xe3, 0x1d, 0xc7, 0x3e
        /*0010*/ 	.byte	0xa1, 0x62, 0xdb, 0x19, 0xa0, 0x01, 0x2a, 0xbf, 0x18, 0x08, 0x11, 0x11, 0x11, 0x11, 0x81, 0x3f
        /*0020*/ 	.byte	0x54, 0x55, 0x55, 0x55, 0x55, 0x55, 0xc5, 0xbf, 0x00, 0x00, 0x00, 0x00, 0x00, 0x00, 0x00, 0x00
        /*0030*/ 	.byte	0x00, 0x00, 0x00, 0x00, 0x00, 0x00, 0x00, 0x00, 0x64, 0x81, 0xfd, 0x20, 0x83, 0xff, 0xa8, 0xbd
        /*0040*/ 	.byte	0x28, 0x85, 0xef, 0xc1, 0xa7, 0xee, 0x21, 0x3e, 0xd9, 0xe6, 0x06, 0x8e, 0x4f, 0x7e, 0x92, 0xbe
        /*0050*/ 	.byte	0xe9, 0xbc, 0xdd, 0x19, 0xa0, 0x01, 0xfa, 0x3e, 0x47, 0x5d, 0xc1, 0x16, 0x6c, 0xc1, 0x56, 0xbf
        /*0060*/ 	.byte	0x51, 0x55, 0x55, 0x55, 0x55, 0x55, 0xa5, 0x3f, 0x00, 0x00, 0x00, 0x00, 0x00, 0x00, 0xe0, 0xbf
        /*0070*/ 	.byte	0x00, 0x00, 0x00, 0x00, 0x00, 0x00, 0xf0, 0x3f, 0x00, 0x00, 0x00, 0x00, 0x00, 0x00, 0x00, 0x00
	.type		__cudart_i2opi_d,@object
	.size		__cudart_i2opi_d,(mrg32k3aM1SubSeq - __cudart_i2opi_d)
__cudart_i2opi_d:
        /* <DEDUP_REMOVED lines=9> */
	.type		mrg32k3aM1SubSeq,@object
	.size		mrg32k3aM1SubSeq,(mrg32k3aM2SubSeq - mrg32k3aM1SubSeq)
mrg32k3aM1SubSeq:
        /* <DEDUP_REMOVED lines=126> */
	.type		mrg32k3aM2SubSeq,@object
	.size		mrg32k3aM2SubSeq,(mrg32k3aM1 - mrg32k3aM2SubSeq)
mrg32k3aM2SubSeq:
        /* <DEDUP_REMOVED lines=126> */
	.type		mrg32k3aM1,@object
	.size		mrg32k3aM1,(mrg32k3aM1Seq - mrg32k3aM1)
mrg32k3aM1:
        /* <DEDUP_REMOVED lines=144> */
	.type		mrg32k3aM1Seq,@object
	.size		mrg32k3aM1Seq,(mrg32k3aM2 - mrg32k3aM1Seq)
mrg32k3aM1Seq:
        /* <DEDUP_REMOVED lines=144> */
	.type		mrg32k3aM2,@object
	.size		mrg32k3aM2,(mrg32k3aM2Seq - mrg32k3aM2)
mrg32k3aM2:
        /* <DEDUP_REMOVED lines=144> */
	.type		mrg32k3aM2Seq,@object
	.size		mrg32k3aM2Seq,(precalc_xorwow_matrix - mrg32k3aM2Seq)
mrg32k3aM2Seq:
        /* <DEDUP_REMOVED lines=144> */
	.type		precalc_xorwow_matrix,@object
	.size		precalc_xorwow_matrix,(precalc_xorwow_offset_matrix - precalc_xorwow_matrix)
precalc_xorwow_matrix:
        /* <DEDUP_REMOVED lines=6400> */
	.type		precalc_xorwow_offset_matrix,@object
	.size		precalc_xorwow_offset_matrix,(.L_1 - precalc_xorwow_offset_matrix)
precalc_xorwow_offset_matrix:
        /* <DEDUP_REMOVED lines=6400> */
.L_1:


//--------------------- .nv.shared.reserved.0     --------------------------
	.section	.nv.shared.reserved.0,"aw",@nobits
	.weak		__nv_reservedSMEM_offset_0_alias
	.size		__nv_reservedSMEM_offset_0_alias, 0, 64
	.other		__nv_reservedSMEM_offset_0_alias,@"STO_CUDA_RESERVED_SHARED STV_DEFAULT"
__nv_reservedSMEM_offset_0_alias:
	.zero		0
	.zero		64


//--------------------- .nv.constant0._Z20generate_data_kerneliiiPfS_S_PiP17curandStateXORWOW --------------------------
	.section	.nv.constant0._Z20generate_data_kerneliiiPfS_S_PiP17curandStateXORWOW,"a",@progbits
	.sectionflags	@""
	.align	4
.nv.constant0._Z20generate_data_kerneliiiPfS_S_PiP17curandStateXORWOW:
	.zero		952


//--------------------- SYMBOLS --------------------------

	.type		.nv.reservedSmem.offset0,@object
	.size		.nv.reservedSmem.offset0,0x4
